	.target	sm_90a

	.elftype	@"ET_EXEC"


//--------------------- .note.nv.tkinfo           --------------------------
	.section	.note.nv.tkinfo,"",@"SHT_NOTE"
	.sectionflags	@"SHF_NOTE_NV_TKINFO"
	.tkinfo
        /*0018*/ 	.word	0x00000002
        /*0030*/ 	.string	""
        /*0030*/ 	.string	"ptxas"
        /*0030*/ 	.string	"Cuda compilation tools, release 13.0, V13.0.88"
        /*0030*/ 	.string	"Build cuda_13.0.r13.0/compiler.36424714_0"
        /*0030*/ 	.string	"-arch sm_90a -m 64 "



//--------------------- .note.nv.cuinfo           --------------------------
	.section	.note.nv.cuinfo,"",@"SHT_NOTE"
	.sectionflags	@"SHF_NOTE_NV_CUINFO"
        /*0018*/ 	.short	0x0002
        /*001a*/ 	.short	0x005a
        /*001c*/ 	.short	0x0082
	.zero		2


//--------------------- .nv.info                  --------------------------
	.section	.nv.info,"",@"SHT_CUDA_INFO"
	.align	4


	//----- nvinfo : EIATTR_REGCOUNT
	.align		4
        /*0000*/ 	.byte	0x04, 0x2f
        /*0002*/ 	.short	(.L_12 - .L_11)
	.align		4
.L_11:
        /*0004*/ 	.word	index@(_ZN7cutlass13device_kernelINS_4gemm6kernel13GemmUniversalIN4cute5tupleIJiiiiEEENS1_10collective13CollectiveMmaINS1_37MainloopSm90TmaGmmaWarpSpecializedFP8ILi14ENS5_IJNS4_1CILi1EEESB_SB_EEENS1_35KernelTmaWarpSpecializedCooperativeEEENS5_IJNSA_ILi256EEESF_NSA_ILi32EEEEEENS_12float_e4m3_tENS5_IJlSB_lEEESI_SJ_NS4_8TiledMMAINS4_8MMA_AtomIJNS4_4SM904GMMA31MMA_64x256x32_F32E4M3E4M3_SS_TNILNSN_7ScaleInE1ELSP_1EEEEEENS4_6LayoutINS5_IJNSA_ILi2EEESB_SB_EEENS5_IJSB_NSA_ILi0EEESV_EEEEENS5_IJNS4_10UnderscoreESY_SY_EEEEENS4_13SM90_TMA_LOADENS4_14ComposedLayoutINS4_7SwizzleILi1ELi4ELi3EEENS4_18smem_ptr_flag_bitsILi8EEENSS_INS5_IJNSA_ILi8EEESG_EEENS5_IJSG_SB_EEEEEEEvNS4_8identityES11_S1B_vS1C_EENS_8epilogue10collective6detail29Sm90TmaWarpSpecializedAdapterINS1F_15DefaultEpilogueISI_SJ_SJ_NS1E_6thread17LinearCombinationISI_Li1EffLNS1J_9ScaleType4KindE0ELNS_15FloatRoundStyleE2ESI_EENS1_15EpilogueDefaultEEEEEvvEEEEvNT_6ParamsE)
        /*0008*/ 	.word	0x000000a8


	//----- nvinfo : EIATTR_FRAME_SIZE
	.align		4
.L_12:
        /*000c*/ 	.byte	0x04, 0x11
        /*000e*/ 	.short	(.L_14 - .L_13)
	.align		4
.L_13:
        /*0010*/ 	.word	index@(_ZN7cutlass13device_kernelINS_4gemm6kernel13GemmUniversalIN4cute5tupleIJiiiiEEENS1_10collective13CollectiveMmaINS1_37MainloopSm90TmaGmmaWarpSpecializedFP8ILi14ENS5_IJNS4_1CILi1EEESB_SB_EEENS1_35KernelTmaWarpSpecializedCooperativeEEENS5_IJNSA_ILi256EEESF_NSA_ILi32EEEEEENS_12float_e4m3_tENS5_IJlSB_lEEESI_SJ_NS4_8TiledMMAINS4_8MMA_AtomIJNS4_4SM904GMMA31MMA_64x256x32_F32E4M3E4M3_SS_TNILNSN_7ScaleInE1ELSP_1EEEEEENS4_6LayoutINS5_IJNSA_ILi2EEESB_SB_EEENS5_IJSB_NSA_ILi0EEESV_EEEEENS5_IJNS4_10UnderscoreESY_SY_EEEEENS4_13SM90_TMA_LOADENS4_14ComposedLayoutINS4_7SwizzleILi1ELi4ELi3EEENS4_18smem_ptr_flag_bitsILi8EEENSS_INS5_IJNSA_ILi8EEESG_EEENS5_IJSG_SB_EEEEEEEvNS4_8identityES11_S1B_vS1C_EENS_8epilogue10collective6detail29Sm90TmaWarpSpecializedAdapterINS1F_15DefaultEpilogueISI_SJ_SJ_NS1E_6thread17LinearCombinationISI_Li1EffLNS1J_9ScaleType4KindE0ELNS_15FloatRoundStyleE2ESI_EENS1_15EpilogueDefaultEEEEEvvEEEEvNT_6ParamsE)
        /*0014*/ 	.word	0x00000670


	//----- nvinfo : EIATTR_MIN_STACK_SIZE
	.align		4
.L_14:
        /*0018*/ 	.byte	0x04, 0x12
        /*001a*/ 	.short	(.L_16 - .L_15)
	.align		4
.L_15:
        /*001c*/ 	.word	index@(_ZN7cutlass13device_kernelINS_4gemm6kernel13GemmUniversalIN4cute5tupleIJiiiiEEENS1_10collective13CollectiveMmaINS1_37MainloopSm90TmaGmmaWarpSpecializedFP8ILi14ENS5_IJNS4_1CILi1EEESB_SB_EEENS1_35KernelTmaWarpSpecializedCooperativeEEENS5_IJNSA_ILi256EEESF_NSA_ILi32EEEEEENS_12float_e4m3_tENS5_IJlSB_lEEESI_SJ_NS4_8TiledMMAINS4_8MMA_AtomIJNS4_4SM904GMMA31MMA_64x256x32_F32E4M3E4M3_SS_TNILNSN_7ScaleInE1ELSP_1EEEEEENS4_6LayoutINS5_IJNSA_ILi2EEESB_SB_EEENS5_IJSB_NSA_ILi0EEESV_EEEEENS5_IJNS4_10UnderscoreESY_SY_EEEEENS4_13SM90_TMA_LOADENS4_14ComposedLayoutINS4_7SwizzleILi1ELi4ELi3EEENS4_18smem_ptr_flag_bitsILi8EEENSS_INS5_IJNSA_ILi8EEESG_EEENS5_IJSG_SB_EEEEEEEvNS4_8identityES11_S1B_vS1C_EENS_8epilogue10collective6detail29Sm90TmaWarpSpecializedAdapterINS1F_15DefaultEpilogueISI_SJ_SJ_NS1E_6thread17LinearCombinationISI_Li1EffLNS1J_9ScaleType4KindE0ELNS_15FloatRoundStyleE2ESI_EENS1_15EpilogueDefaultEEEEEvvEEEEvNT_6ParamsE)
        /*0020*/ 	.word	0x00000670
.L_16:


//--------------------- .nv.compat                --------------------------
	.section	.nv.compat,"",@"SHT_CUDA_COMPAT_INFO"
	.align	4
        /*0000*/ 	.byte	0x02, 0x09, 0x01, 0x00, 0x02, 0x02, 0x04, 0x00, 0x02, 0x05, 0x05, 0x00, 0x03, 0x07, 0x01, 0x01
        /*0010*/ 	.byte	0x02, 0x03, 0x01, 0x00, 0x02, 0x06, 0x01, 0x00, 0x04, 0x0b, 0x08, 0x00, 0x00, 0x00, 0x00, 0x00
        /*0020*/ 	.byte	0x00, 0x00, 0x00, 0x00


//--------------------- .nv.info._ZN7cutlass13device_kernelINS_4gemm6kernel13GemmUniversalIN4cute5tupleIJiiiiEEENS1_10collective13CollectiveMmaINS1_37MainloopSm90TmaGmmaWarpSpecializedFP8ILi14ENS5_IJNS4_1CILi1EEESB_SB_EEENS1_35KernelTmaWarpSpecializedCooperativeEEENS5_IJNSA_ILi256EEESF_NSA_ILi32EEEEEENS_12float_e4m3_tENS5_IJlSB_lEEESI_SJ_NS4_8TiledMMAINS4_8MMA_AtomIJNS4_4SM904GMMA31MMA_64x256x32_F32E4M3E4M3_SS_TNILNSN_7ScaleInE1ELSP_1EEEEEENS4_6LayoutINS5_IJNSA_ILi2EEESB_SB_EEENS5_IJSB_NSA_ILi0EEESV_EEEEENS5_IJNS4_10UnderscoreESY_SY_EEEEENS4_13SM90_TMA_LOADENS4_14ComposedLayoutINS4_7SwizzleILi1ELi4ELi3EEENS4_18smem_ptr_flag_bitsILi8EEENSS_INS5_IJNSA_ILi8EEESG_EEENS5_IJSG_SB_EEEEEEEvNS4_8identityES11_S1B_vS1C_EENS_8epilogue10collective6detail29Sm90TmaWarpSpecializedAdapterINS1F_15DefaultEpilogueISI_SJ_SJ_NS1E_6thread17LinearCombinationISI_Li1EffLNS1J_9ScaleType4KindE0ELNS_15FloatRoundStyleE2ESI_EENS1_15EpilogueDefaultEEEEEvvEEEEvNT_6ParamsE --------------------------
	.section	.nv.info._ZN7cutlass13device_kernelINS_4gemm6kernel13GemmUniversalIN4cute5tupleIJiiiiEEENS1_10collective13CollectiveMmaINS1_37MainloopSm90TmaGmmaWarpSpecializedFP8ILi14ENS5_IJNS4_1CILi1EEESB_SB_EEENS1_35KernelTmaWarpSpecializedCooperativeEEENS5_IJNSA_ILi256EEESF_NSA_ILi32EEEEEENS_12float_e4m3_tENS5_IJlSB_lEEESI_SJ_NS4_8TiledMMAINS4_8MMA_AtomIJNS4_4SM904GMMA31MMA_64x256x32_F32E4M3E4M3_SS_TNILNSN_7ScaleInE1ELSP_1EEEEEENS4_6LayoutINS5_IJNSA_ILi2EEESB_SB_EEENS5_IJSB_NSA_ILi0EEESV_EEEEENS5_IJNS4_10UnderscoreESY_SY_EEEEENS4_13SM90_TMA_LOADENS4_14ComposedLayoutINS4_7SwizzleILi1ELi4ELi3EEENS4_18smem_ptr_flag_bitsILi8EEENSS_INS5_IJNSA_ILi8EEESG_EEENS5_IJSG_SB_EEEEEEEvNS4_8identityES11_S1B_vS1C_EENS_8epilogue10collective6detail29Sm90TmaWarpSpecializedAdapterINS1F_15DefaultEpilogueISI_SJ_SJ_NS1E_6thread17LinearCombinationISI_Li1EffLNS1J_9ScaleType4KindE0ELNS_15FloatRoundStyleE2ESI_EENS1_15EpilogueDefaultEEEEEvvEEEEvNT_6ParamsE,"",@"SHT_CUDA_INFO"
	.sectionflags	@""
	.align	4


	//----- nvinfo : EIATTR_CUDA_API_VERSION
	.align		4
        /*0000*/ 	.byte	0x04, 0x37
        /*0002*/ 	.short	(.L_18 - .L_17)
.L_17:
        /*0004*/ 	.word	0x00000082


	//----- nvinfo : EIATTR_KPARAM_INFO
	.align		4
.L_18:
        /*0008*/ 	.byte	0x04, 0x17
        /*000a*/ 	.short	(.L_20 - .L_19)
.L_19:
        /*000c*/ 	.word	0x00000000
        /*0010*/ 	.short	0x0000
        /*0012*/ 	.short	0x0070
        /*0014*/ 	.byte	0x00, 0xf0, 0x01, 0x10


	//----- nvinfo : EIATTR_SPARSE_MMA_MASK
	.align		4
.L_20:
        /*0018*/ 	.byte	0x03, 0x50
        /*001a*/ 	.short	0x0000


	//----- nvinfo : EIATTR_MAXREG_COUNT
	.align		4
        /*001c*/ 	.byte	0x03, 0x1b
        /*001e*/ 	.short	0x00a8


	//----- nvinfo : EIATTR_NUM_BARRIERS
	.align		4
        /*0020*/ 	.byte	0x02, 0x4c
        /*0022*/ 	.byte	0x01
	.zero		1


	//----- nvinfo : EIATTR_ANNOTATIONS
	.align		4
        /*0024*/ 	.byte	0x04, 0x55
        /*0026*/ 	.short	(.L_22 - .L_21)


	//   ....[0]....
.L_21:
        /*0028*/ 	.word	0x00000001
        /*002c*/ 	.byte	0x00, 0x07, 0x00, 0x00, 0x01, 0x00, 0x00, 0x00, 0x20, 0x07, 0x00, 0x00, 0x01, 0x00, 0x00, 0x00
        /* <DEDUP_REMOVED lines=1352> */
        /*54bc*/ 	.byte	0x40, 0x3a, 0x02, 0x00


	//----- nvinfo : EIATTR_MERCURY_ISA_VERSION
	.align		4
.L_22:
        /*54c0*/ 	.byte	0x03, 0x5f
        /*54c2*/ 	.short	0x0101


	//----- nvinfo : EIATTR_INT_WARP_WIDE_INSTR_OFFSETS
	.align		4
        /*54c4*/ 	.byte	0x04, 0x31
        /*54c6*/ 	.short	(.L_24 - .L_23)


	//   ....[0]....
.L_23:
        /*54c8*/ 	.word	0x000005f0


	//   ....[1]....
        /*54cc*/ 	.word	0x00000610


	//   ....[2]....
        /*54d0*/ 	.word	0x00000710


	//----- nvinfo : EIATTR_COOP_GROUP_MASK_REGIDS
	.align		4
.L_24:
        /*54d4*/ 	.byte	0x04, 0x29
        /*54d6*/ 	.short	(.L_26 - .L_25)


	//   ....[0]....
.L_25:
        /*54d8*/ 	.word	0xffffffff


	//   ....[1]....
        /*54dc*/ 	.word	0xffffffff


	//   ....[2]....
        /*54e0*/ 	.word	0xffffffff


	//   ....[3]....
        /*54e4*/ 	.word	0xffffffff


	//   ....[4]....
        /*54e8*/ 	.word	0xffffffff


	//----- nvinfo : EIATTR_COOP_GROUP_INSTR_OFFSETS
	.align		4
.L_26:
        /*54ec*/ 	.byte	0x04, 0x28
        /*54ee*/ 	.short	(.L_28 - .L_27)


	//   ....[0]....
.L_27:
        /*54f0*/ 	.word	0x00000070


	//   ....[1]....
        /*54f4*/ 	.word	0x00000080


	//   ....[2]....
        /*54f8*/ 	.word	0x000001a0


	//   ....[3]....
        /*54fc*/ 	.word	0x00000530


	//   ....[4]....
        /*5500*/ 	.word	0x00002820


	//----- nvinfo : EIATTR_REG_RECONFIG
	.align		4
.L_28:
        /*5504*/ 	.byte	0x01, 0x54
	.zero		2


	//----- nvinfo : EIATTR_MBARRIER_INSTR_OFFSETS
	.align		4
        /*5508*/ 	.byte	0x04, 0x39
        /*550a*/ 	.short	(.L_30 - .L_29)


	//   ....[0]....
.L_29:
        /*550c*/ 	.word	0x00000340
        /*5510*/ 	.word	0x000000ff
        /*5514*/ 	.word	0x00000000
        /*5518*/ 	.short	0x0100
        /*551a*/ 	.byte	0x09
	.zero		1


	//   ....[1]....
        /*551c*/ 	.word	0x00000350
        /*5520*/ 	.word	0x000000ff
        /*5524*/ 	.word	0x00000070
        /*5528*/ 	.short	0x0100
        /*552a*/ 	.byte	0x09
	.zero		1


	//   ....[2]....
        /*552c*/ 	.word	0x00000360
        /*5530*/ 	.word	0x000000ff
        /*5534*/ 	.word	0x00000008
        /*5538*/ 	.short	0x0100
        /*553a*/ 	.byte	0x09
	.zero		1


	//   ....[3]....
        /*553c*/ 	.word	0x00000370
        /*5540*/ 	.word	0x000000ff
        /*5544*/ 	.word	0x00000078
        /*5548*/ 	.short	0x0100
        /*554a*/ 	.byte	0x09
	.zero		1


	//   ....[4]....
        /*554c*/ 	.word	0x00000380
        /*5550*/ 	.word	0x000000ff
        /*5554*/ 	.word	0x00000010
        /*5558*/ 	.short	0x0100
        /*555a*/ 	.byte	0x09
	.zero		1


	//   ....[5]....
        /*555c*/ 	.word	0x00000390
        /*5560*/ 	.word	0x000000ff
        /*5564*/ 	.word	0x00000080
        /*5568*/ 	.short	0x0100
        /*556a*/ 	.byte	0x09
	.zero		1


	//   ....[6]....
        /*556c*/ 	.word	0x000003a0
        /*5570*/ 	.word	0x000000ff
        /*5574*/ 	.word	0x00000018
        /*5578*/ 	.short	0x0100
        /*557a*/ 	.byte	0x09
	.zero		1


	//   ....[7]....
        /*557c*/ 	.word	0x000003b0
        /*5580*/ 	.word	0x000000ff
        /*5584*/ 	.word	0x00000088
        /*5588*/ 	.short	0x0100
        /*558a*/ 	.byte	0x09
	.zero		1


	//   ....[8]....
        /*558c*/ 	.word	0x000003c0
        /*5590*/ 	.word	0x000000ff
        /*5594*/ 	.word	0x00000020
        /*5598*/ 	.short	0x0100
        /*559a*/ 	.byte	0x09
	.zero		1


	//   ....[9]....
        /*559c*/ 	.word	0x000003d0
        /*55a0*/ 	.word	0x000000ff
        /*55a4*/ 	.word	0x00000090
        /*55a8*/ 	.short	0x0100
        /*55aa*/ 	.byte	0x09
	.zero		1


	//   ....[10]....
        /*55ac*/ 	.word	0x000003e0
        /*55b0*/ 	.word	0x000000ff
        /*55b4*/ 	.word	0x00000028
        /*55b8*/ 	.short	0x0100
        /*55ba*/ 	.byte	0x09
	.zero		1


	//   ....[11]....
        /*55bc*/ 	.word	0x000003f0
        /*55c0*/ 	.word	0x000000ff
        /*55c4*/ 	.word	0x00000098
        /*55c8*/ 	.short	0x0100
        /*55ca*/ 	.byte	0x09
	.zero		1


	//   ....[12]....
        /*55cc*/ 	.word	0x00000400
        /*55d0*/ 	.word	0x000000ff
        /*55d4*/ 	.word	0x00000030
        /*55d8*/ 	.short	0x0100
        /*55da*/ 	.byte	0x09
	.zero		1


	//   ....[13]....
        /*55dc*/ 	.word	0x00000410
        /*55e0*/ 	.word	0x000000ff
        /*55e4*/ 	.word	0x000000a0
        /*55e8*/ 	.short	0x0100
        /*55ea*/ 	.byte	0x09
	.zero		1


	//   ....[14]....
        /*55ec*/ 	.word	0x00000420
        /*55f0*/ 	.word	0x000000ff
        /*55f4*/ 	.word	0x00000038
        /*55f8*/ 	.short	0x0100
        /*55fa*/ 	.byte	0x09
	.zero		1


	//   ....[15]....
        /*55fc*/ 	.word	0x00000430
        /*5600*/ 	.word	0x000000ff
        /*5604*/ 	.word	0x000000a8
        /*5608*/ 	.short	0x0100
        /*560a*/ 	.byte	0x09
	.zero		1


	//   ....[16]....
        /*560c*/ 	.word	0x00000440
        /*5610*/ 	.word	0x000000ff
        /*5614*/ 	.word	0x00000040
        /*5618*/ 	.short	0x0100
        /*561a*/ 	.byte	0x09
	.zero		1


	//   ....[17]....
        /*561c*/ 	.word	0x00000450
        /*5620*/ 	.word	0x000000ff
        /*5624*/ 	.word	0x000000b0
        /*5628*/ 	.short	0x0100
        /*562a*/ 	.byte	0x09
	.zero		1


	//   ....[18]....
        /*562c*/ 	.word	0x00000460
        /*5630*/ 	.word	0x000000ff
        /*5634*/ 	.word	0x00000048
        /*5638*/ 	.short	0x0100
        /*563a*/ 	.byte	0x09
	.zero		1


	//   ....[19]....
        /*563c*/ 	.word	0x00000470
        /*5640*/ 	.word	0x000000ff
        /*5644*/ 	.word	0x000000b8
        /*5648*/ 	.short	0x0100
        /*564a*/ 	.byte	0x09
	.zero		1


	//   ....[20]....
        /*564c*/ 	.word	0x00000480
        /*5650*/ 	.word	0x000000ff
        /*5654*/ 	.word	0x00000050
        /*5658*/ 	.short	0x0100
        /*565a*/ 	.byte	0x09
	.zero		1


	//   ....[21]....
        /*565c*/ 	.word	0x00000490
        /*5660*/ 	.word	0x000000ff
        /*5664*/ 	.word	0x000000c0
        /*5668*/ 	.short	0x0100
        /*566a*/ 	.byte	0x09
	.zero		1


	//   ....[22]....
        /*566c*/ 	.word	0x000004a0
        /*5670*/ 	.word	0x000000ff
        /*5674*/ 	.word	0x00000058
        /*5678*/ 	.short	0x0100
        /*567a*/ 	.byte	0x09
	.zero		1


	//   ....[23]....
        /*567c*/ 	.word	0x000004b0
        /*5680*/ 	.word	0x000000ff
        /*5684*/ 	.word	0x000000c8
        /*5688*/ 	.short	0x0100
        /*568a*/ 	.byte	0x09
	.zero		1


	//   ....[24]....
        /*568c*/ 	.word	0x000004c0
        /*5690*/ 	.word	0x000000ff
        /*5694*/ 	.word	0x00000060
        /*5698*/ 	.short	0x0100
        /*569a*/ 	.byte	0x09
	.zero		1


	//   ....[25]....
        /*569c*/ 	.word	0x000004d0
        /*56a0*/ 	.word	0x000000ff
        /*56a4*/ 	.word	0x000000d0
        /*56a8*/ 	.short	0x0100
        /*56aa*/ 	.byte	0x09
	.zero		1


	//   ....[26]....
        /*56ac*/ 	.word	0x000004e0
        /*56b0*/ 	.word	0x000000ff
        /*56b4*/ 	.word	0x00000068
        /*56b8*/ 	.short	0x0100
        /*56ba*/ 	.byte	0x09
	.zero		1


	//   ....[27]....
        /*56bc*/ 	.word	0x000004f0
        /*56c0*/ 	.word	0x000000ff
        /*56c4*/ 	.word	0x000000d8
        /*56c8*/ 	.short	0x0100
        /*56ca*/ 	.byte	0x09
	.zero		1


	//   ....[28]....
        /*56cc*/ 	.word	0x00000740
        /*56d0*/ 	.word	0x000000ff
        /*56d4*/ 	.word	0x000000f0
        /*56d8*/ 	.short	0x0100
        /*56da*/ 	.byte	0x06
	.zero		1


	//   ....[29]....
        /*56dc*/ 	.word	0x00000750
        /*56e0*/ 	.word	0x000000ff
        /*56e4*/ 	.word	0x000000f8
        /*56e8*/ 	.short	0x0100
        /*56ea*/ 	.byte	0x06
	.zero		1


	//   ....[30]....
        /*56ec*/ 	.word	0x00002c30
        /*56f0*/ 	.word	0x000000ff
        /*56f4*/ 	.word	0x00000000
        /*56f8*/ 	.short	0x010a
        /*56fa*/ 	.byte	0x07
	.zero		1


	//   ....[31]....
        /*56fc*/ 	.word	0x00002c90
        /*5700*/ 	.word	0x000000ff
        /*5704*/ 	.word	0x00000000
        /*5708*/ 	.short	0x010a
        /*570a*/ 	.byte	0x07
	.zero		1


	//   ....[32]....
        /*570c*/ 	.word	0x00006450
        /*5710*/ 	.word	0x000000ff
        /*5714*/ 	.word	0x00000000
        /*5718*/ 	.short	0x010a
        /*571a*/ 	.byte	0x0f
	.zero		1


	//   ....[33]....
        /*571c*/ 	.word	0x00006490
        /*5720*/ 	.word	0x000000ff
        /*5724*/ 	.word	0x00000000
        /*5728*/ 	.short	0x010a
        /*572a*/ 	.byte	0x0f
	.zero		1


	//   ....[34]....
        /*572c*/ 	.word	0x0000b0f0
        /*5730*/ 	.word	0x000000ff
        /*5734*/ 	.word	0x00000000
        /*5738*/ 	.short	0x0101
        /*573a*/ 	.byte	0x08
	.zero		1


	//   ....[35]....
        /*573c*/ 	.word	0x0000ebb0
        /*5740*/ 	.word	0x000000ff
        /*5744*/ 	.word	0x00000000
        /*5748*/ 	.short	0x0101
        /*574a*/ 	.byte	0x08
	.zero		1


	//   ....[36]....
        /*574c*/ 	.word	0x000226f0
        /*5750*/ 	.word	0x00000010
        /*5754*/ 	.word	0x00000070
        /*5758*/ 	.short	0x010a
        /*575a*/ 	.byte	0x3f
	.zero		1


	//   ....[37]....
        /*575c*/ 	.word	0x00022a20
        /*5760*/ 	.word	0x00000002
        /*5764*/ 	.word	0x000000f8
        /*5768*/ 	.short	0x0101
        /*576a*/ 	.byte	0x3f
	.zero		1


	//   ....[38]....
        /*576c*/ 	.word	0x000231e0
        /*5770*/ 	.word	0x00000003
        /*5774*/ 	.word	0x00000000
        /*5778*/ 	.short	0x010a
        /*577a*/ 	.byte	0x3f
	.zero		1


	//   ....[39]....
        /*577c*/ 	.word	0x00023270
        /*5780*/ 	.word	0x00000003
        /*5784*/ 	.word	0x00000000
        /*5788*/ 	.short	0x010a
        /*578a*/ 	.byte	0x3f
	.zero		1


	//   ....[40]....
        /*578c*/ 	.word	0x00023300
        /*5790*/ 	.word	0x00000003
        /*5794*/ 	.word	0x00000000
        /*5798*/ 	.short	0x010a
        /*579a*/ 	.byte	0x3f
	.zero		1


	//   ....[41]....
        /*579c*/ 	.word	0x00023390
        /*57a0*/ 	.word	0x00000003
        /*57a4*/ 	.word	0x00000000
        /*57a8*/ 	.short	0x010a
        /*57aa*/ 	.byte	0x3f
	.zero		1


	//   ....[42]....
        /*57ac*/ 	.word	0x00023420
        /*57b0*/ 	.word	0x00000003
        /*57b4*/ 	.word	0x00000000
        /*57b8*/ 	.short	0x010a
        /*57ba*/ 	.byte	0x3f
	.zero		1


	//   ....[43]....
        /*57bc*/ 	.word	0x000234b0
        /*57c0*/ 	.word	0x00000003
        /*57c4*/ 	.word	0x00000000
        /*57c8*/ 	.short	0x010a
        /*57ca*/ 	.byte	0x3f
	.zero		1


	//   ....[44]....
        /*57cc*/ 	.word	0x00023540
        /*57d0*/ 	.word	0x00000003
        /*57d4*/ 	.word	0x00000000
        /*57d8*/ 	.short	0x010a
        /*57da*/ 	.byte	0x3f
	.zero		1


	//   ....[45]....
        /*57dc*/ 	.word	0x000235d0
        /*57e0*/ 	.word	0x00000003
        /*57e4*/ 	.word	0x00000000
        /*57e8*/ 	.short	0x010a
        /*57ea*/ 	.byte	0x3f
	.zero		1


	//   ....[46]....
        /*57ec*/ 	.word	0x00023660
        /*57f0*/ 	.word	0x00000003
        /*57f4*/ 	.word	0x00000000
        /*57f8*/ 	.short	0x010a
        /*57fa*/ 	.byte	0x3f
	.zero		1


	//   ....[47]....
        /*57fc*/ 	.word	0x000236f0
        /*5800*/ 	.word	0x00000003
        /*5804*/ 	.word	0x00000000
        /*5808*/ 	.short	0x010a
        /*580a*/ 	.byte	0x3f
	.zero		1


	//   ....[48]....
        /*580c*/ 	.word	0x00023780
        /*5810*/ 	.word	0x00000003
        /*5814*/ 	.word	0x00000000
        /*5818*/ 	.short	0x010a
        /*581a*/ 	.byte	0x3f
	.zero		1


	//   ....[49]....
        /*581c*/ 	.word	0x00023810
        /*5820*/ 	.word	0x00000003
        /*5824*/ 	.word	0x00000000
        /*5828*/ 	.short	0x010a
        /*582a*/ 	.byte	0x3f
	.zero		1


	//   ....[50]....
        /*582c*/ 	.word	0x000238a0
        /*5830*/ 	.word	0x00000003
        /*5834*/ 	.word	0x00000000
        /*5838*/ 	.short	0x010a
        /*583a*/ 	.byte	0x3f
	.zero		1


	//   ....[51]....
        /*583c*/ 	.word	0x00023930
        /*5840*/ 	.word	0x00000003
        /*5844*/ 	.word	0x00000000
        /*5848*/ 	.short	0x010a
        /*584a*/ 	.byte	0x3f
	.zero		1


	//   ....[52]....
        /*584c*/ 	.word	0x000239a0
        /*5850*/ 	.word	0x00000003
        /*5854*/ 	.word	0x00000000
        /*5858*/ 	.short	0x010a
        /*585a*/ 	.byte	0x3f
	.zero		1


	//   ....[53]....
        /*585c*/ 	.word	0x00023a10
        /*5860*/ 	.word	0x00000000
        /*5864*/ 	.word	0x00000000
        /*5868*/ 	.short	0x010a
        /*586a*/ 	.byte	0x3f
	.zero		1


	//   ....[54]....
        /*586c*/ 	.word	0x00023af0
        /*5870*/ 	.word	0x00000010
        /*5874*/ 	.word	0x00000070
        /*5878*/ 	.short	0x010a
        /*587a*/ 	.byte	0x3f
	.zero		1


	//   ....[55]....
        /*587c*/ 	.word	0x00023bd0
        /*5880*/ 	.word	0x00000003
        /*5884*/ 	.word	0x00000000
        /*5888*/ 	.short	0x010a
        /*588a*/ 	.byte	0x3f
	.zero		1


	//   ....[56]....
        /*588c*/ 	.word	0x00023c20
        /*5890*/ 	.word	0x00000003
        /*5894*/ 	.word	0x00000000
        /*5898*/ 	.short	0x010a
        /*589a*/ 	.byte	0x3f
	.zero		1


	//   ....[57]....
        /*589c*/ 	.word	0x00023c70
        /*58a0*/ 	.word	0x00000003
        /*58a4*/ 	.word	0x00000000
        /*58a8*/ 	.short	0x010a
        /*58aa*/ 	.byte	0x3f
	.zero		1


	//   ....[58]....
        /*58ac*/ 	.word	0x00023cc0
        /*58b0*/ 	.word	0x00000003
        /*58b4*/ 	.word	0x00000000
        /*58b8*/ 	.short	0x010a
        /*58ba*/ 	.byte	0x3f
	.zero		1


	//   ....[59]....
        /*58bc*/ 	.word	0x00023d10
        /*58c0*/ 	.word	0x00000003
        /*58c4*/ 	.word	0x00000000
        /*58c8*/ 	.short	0x010a
        /*58ca*/ 	.byte	0x3f
	.zero		1


	//   ....[60]....
        /*58cc*/ 	.word	0x00023d60
        /*58d0*/ 	.word	0x00000003
        /*58d4*/ 	.word	0x00000000
        /*58d8*/ 	.short	0x010a
        /*58da*/ 	.byte	0x3f
	.zero		1


	//   ....[61]....
        /*58dc*/ 	.word	0x00023db0
        /*58e0*/ 	.word	0x00000003
        /*58e4*/ 	.word	0x00000000
        /*58e8*/ 	.short	0x010a
        /*58ea*/ 	.byte	0x3f
	.zero		1


	//   ....[62]....
        /*58ec*/ 	.word	0x00023e00
        /*58f0*/ 	.word	0x00000003
        /*58f4*/ 	.word	0x00000000
        /*58f8*/ 	.short	0x010a
        /*58fa*/ 	.byte	0x3f
	.zero		1


	//   ....[63]....
        /*58fc*/ 	.word	0x00023e50
        /*5900*/ 	.word	0x00000003
        /*5904*/ 	.word	0x00000000
        /*5908*/ 	.short	0x010a
        /*590a*/ 	.byte	0x3f
	.zero		1


	//   ....[64]....
        /*590c*/ 	.word	0x00023ea0
        /*5910*/ 	.word	0x00000003
        /*5914*/ 	.word	0x00000000
        /*5918*/ 	.short	0x010a
        /*591a*/ 	.byte	0x3f
	.zero		1


	//   ....[65]....
        /*591c*/ 	.word	0x00023ef0
        /*5920*/ 	.word	0x00000003
        /*5924*/ 	.word	0x00000000
        /*5928*/ 	.short	0x010a
        /*592a*/ 	.byte	0x3f
	.zero		1


	//   ....[66]....
        /*592c*/ 	.word	0x00023f40
        /*5930*/ 	.word	0x00000003
        /*5934*/ 	.word	0x00000000
        /*5938*/ 	.short	0x010a
        /*593a*/ 	.byte	0x3f
	.zero		1


	//   ....[67]....
        /*593c*/ 	.word	0x00023f90
        /*5940*/ 	.word	0x00000003
        /*5944*/ 	.word	0x00000000
        /*5948*/ 	.short	0x010a
        /*594a*/ 	.byte	0x3f
	.zero		1


	//----- nvinfo : EIATTR_NUM_MBARRIERS
	.align		4
.L_30:
        /*594c*/ 	.byte	0x03, 0x38
        /*594e*/ 	.short	0x001e


	//----- nvinfo : EIATTR_EXIT_INSTR_OFFSETS
	.align		4
        /*5950*/ 	.byte	0x04, 0x1c
        /*5952*/ 	.short	(.L_32 - .L_31)


	//   ....[0]....
.L_31:
        /*5954*/ 	.word	0x000007b0


	//   ....[1]....
        /*5958*/ 	.word	0x00001110


	//   ....[2]....
        /*595c*/ 	.word	0x00021d20


	//   ....[3]....
        /*5960*/ 	.word	0x00022380


	//   ....[4]....
        /*5964*/ 	.word	0x00023980


	//----- nvinfo : EIATTR_MAX_THREADS
	.align		4
.L_32:
        /*5968*/ 	.byte	0x04, 0x05
        /*596a*/ 	.short	(.L_34 - .L_33)
.L_33:
        /*596c*/ 	.word	0x00000180
        /*5970*/ 	.word	0x00000001
        /*5974*/ 	.word	0x00000001


	//----- nvinfo : EIATTR_CRS_STACK_SIZE
	.align		4
.L_34:
        /*5978*/ 	.byte	0x04, 0x1e
        /*597a*/ 	.short	(.L_36 - .L_35)
.L_35:
        /*597c*/ 	.word	0x00000000


	//----- nvinfo : EIATTR_CBANK_PARAM_SIZE
	.align		4
.L_36:
        /*5980*/ 	.byte	0x03, 0x19
        /*5982*/ 	.short	0x0470


	//----- nvinfo : EIATTR_PARAM_CBANK
	.align		4
        /*5984*/ 	.byte	0x04, 0x0a
        /*5986*/ 	.short	(.L_38 - .L_37)
	.align		4
.L_37:
        /*5988*/ 	.word	index@(.nv.constant0._ZN7cutlass13device_kernelINS_4gemm6kernel13GemmUniversalIN4cute5tupleIJiiiiEEENS1_10collective13CollectiveMmaINS1_37MainloopSm90TmaGmmaWarpSpecializedFP8ILi14ENS5_IJNS4_1CILi1EEESB_SB_EEENS1_35KernelTmaWarpSpecializedCooperativeEEENS5_IJNSA_ILi256EEESF_NSA_ILi32EEEEEENS_12float_e4m3_tENS5_IJlSB_lEEESI_SJ_NS4_8TiledMMAINS4_8MMA_AtomIJNS4_4SM904GMMA31MMA_64x256x32_F32E4M3E4M3_SS_TNILNSN_7ScaleInE1ELSP_1EEEEEENS4_6LayoutINS5_IJNSA_ILi2EEESB_SB_EEENS5_IJSB_NSA_ILi0EEESV_EEEEENS5_IJNS4_10UnderscoreESY_SY_EEEEENS4_13SM90_TMA_LOADENS4_14ComposedLayoutINS4_7SwizzleILi1ELi4ELi3EEENS4_18smem_ptr_flag_bitsILi8EEENSS_INS5_IJNSA_ILi8EEESG_EEENS5_IJSG_SB_EEEEEEEvNS4_8identityES11_S1B_vS1C_EENS_8epilogue10collective6detail29Sm90TmaWarpSpecializedAdapterINS1F_15DefaultEpilogueISI_SJ_SJ_NS1E_6thread17LinearCombinationISI_Li1EffLNS1J_9ScaleType4KindE0ELNS_15FloatRoundStyleE2ESI_EENS1_15EpilogueDefaultEEEEEvvEEEEvNT_6ParamsE)
        /*598c*/ 	.short	0x0210
        /*598e*/ 	.short	0x0470


	//----- nvinfo : EIATTR_SW_WAR
	.align		4
.L_38:
        /*5990*/ 	.byte	0x04, 0x36
        /*5992*/ 	.short	(.L_40 - .L_39)
.L_39:
        /*5994*/ 	.word	0x00000008
.L_40:


//--------------------- .nv.callgraph             --------------------------
	.section	.nv.callgraph,"",@"SHT_CUDA_CALLGRAPH"
	.align	4
	.sectionentsize	8
	.align		4
        /*0000*/ 	.word	0x00000000
	.align		4
        /*0004*/ 	.word	0xffffffff
	.align		4
        /*0008*/ 	.word	0x00000000
	.align		4
        /*000c*/ 	.word	0xfffffffe
	.align		4
        /*0010*/ 	.word	0x00000000
	.align		4
        /*0014*/ 	.word	0xfffffffd
	.align		4
        /*0018*/ 	.word	0x00000000
	.align		4
        /*001c*/ 	.word	0xfffffffc


//--------------------- .nv.constant4             --------------------------
	.section	.nv.constant4,"a",@progbits
	.align	8
	.align		8
.nv.constant4:
        /*0000*/ 	.dword	_ZN40_INTERNAL_268a8b55_4_k_cu_aadf8239_198054cuda3std3__45__cpo5beginE
	.align		8
        /*0008*/ 	.dword	_ZN40_INTERNAL_268a8b55_4_k_cu_aadf8239_198054cuda3std3__45__cpo3endE
	.align		8
        /*0010*/ 	.dword	_ZN40_INTERNAL_268a8b55_4_k_cu_aadf8239_198054cuda3std3__45__cpo6cbeginE
	.align		8
        /*0018*/ 	.dword	_ZN40_INTERNAL_268a8b55_4_k_cu_aadf8239_198054cuda3std3__45__cpo4cendE
	.align		8
        /*0020*/ 	.dword	_ZN40_INTERNAL_268a8b55_4_k_cu_aadf8239_198054cuda3std3__442_GLOBAL__N__268a8b55_4_k_cu_aadf8239_198056ignoreE
	.align		8
        /*0028*/ 	.dword	_ZN40_INTERNAL_268a8b55_4_k_cu_aadf8239_198054cuda3std3__419piecewise_constructE
	.align		8
        /*0030*/ 	.dword	_ZN40_INTERNAL_268a8b55_4_k_cu_aadf8239_198054cuda3std3__48in_placeE
	.align		8
        /*0038*/ 	.dword	_ZN40_INTERNAL_268a8b55_4_k_cu_aadf8239_198054cuda3std6ranges3__45__cpo4swapE
	.align		8
        /*0040*/ 	.dword	_ZN40_INTERNAL_268a8b55_4_k_cu_aadf8239_198054cuda3std6ranges3__45__cpo9iter_moveE
	.align		8
        /*0048*/ 	.dword	_ZN40_INTERNAL_268a8b55_4_k_cu_aadf8239_198054cute7productE
	.align		8
        /*0050*/ 	.dword	_ZN40_INTERNAL_268a8b55_4_k_cu_aadf8239_198054cute1_E


//--------------------- .text._ZN7cutlass13device_kernelINS_4gemm6kernel13GemmUniversalIN4cute5tupleIJiiiiEEENS1_10collective13CollectiveMmaINS1_37MainloopSm90TmaGmmaWarpSpecializedFP8ILi14ENS5_IJNS4_1CILi1EEESB_SB_EEENS1_35KernelTmaWarpSpecializedCooperativeEEENS5_IJNSA_ILi256EEESF_NSA_ILi32EEEEEENS_12float_e4m3_tENS5_IJlSB_lEEESI_SJ_NS4_8TiledMMAINS4_8MMA_AtomIJNS4_4SM904GMMA31MMA_64x256x32_F32E4M3E4M3_SS_TNILNSN_7ScaleInE1ELSP_1EEEEEENS4_6LayoutINS5_IJNSA_ILi2EEESB_SB_EEENS5_IJSB_NSA_ILi0EEESV_EEEEENS5_IJNS4_10UnderscoreESY_SY_EEEEENS4_13SM90_TMA_LOADENS4_14ComposedLayoutINS4_7SwizzleILi1ELi4ELi3EEENS4_18smem_ptr_flag_bitsILi8EEENSS_INS5_IJNSA_ILi8EEESG_EEENS5_IJSG_SB_EEEEEEEvNS4_8identityES11_S1B_vS1C_EENS_8epilogue10collective6detail29Sm90TmaWarpSpecializedAdapterINS1F_15DefaultEpilogueISI_SJ_SJ_NS1E_6thread17LinearCombinationISI_Li1EffLNS1J_9ScaleType4KindE0ELNS_15FloatRoundStyleE2ESI_EENS1_15EpilogueDefaultEEEEEvvEEEEvNT_6ParamsE --------------------------
	.section	.text._ZN7cutlass13device_kernelINS_4gemm6kernel13GemmUniversalIN4cute5tupleIJiiiiEEENS1_10collective13CollectiveMmaINS1_37MainloopSm90TmaGmmaWarpSpecializedFP8ILi14ENS5_IJNS4_1CILi1EEESB_SB_EEENS1_35KernelTmaWarpSpecializedCooperativeEEENS5_IJNSA_ILi256EEESF_NSA_ILi32EEEEEENS_12float_e4m3_tENS5_IJlSB_lEEESI_SJ_NS4_8TiledMMAINS4_8MMA_AtomIJNS4_4SM904GMMA31MMA_64x256x32_F32E4M3E4M3_SS_TNILNSN_7ScaleInE1ELSP_1EEEEEENS4_6LayoutINS5_IJNSA_ILi2EEESB_SB_EEENS5_IJSB_NSA_ILi0EEESV_EEEEENS5_IJNS4_10UnderscoreESY_SY_EEEEENS4_13SM90_TMA_LOADENS4_14ComposedLayoutINS4_7SwizzleILi1ELi4ELi3EEENS4_18smem_ptr_flag_bitsILi8EEENSS_INS5_IJNSA_ILi8EEESG_EEENS5_IJSG_SB_EEEEEEEvNS4_8identityES11_S1B_vS1C_EENS_8epilogue10collective6detail29Sm90TmaWarpSpecializedAdapterINS1F_15DefaultEpilogueISI_SJ_SJ_NS1E_6thread17LinearCombinationISI_Li1EffLNS1J_9ScaleType4KindE0ELNS_15FloatRoundStyleE2ESI_EENS1_15EpilogueDefaultEEEEEvvEEEEvNT_6ParamsE,"ax",@progbits
	.align	128
.text._ZN7cutlass13device_kernelINS_4gemm6kernel13GemmUniversalIN4cute5tupleIJiiiiEEENS1_10collective13CollectiveMmaINS1_37MainloopSm90TmaGmmaWarpSpecializedFP8ILi14ENS5_IJNS4_1CILi1EEESB_SB_EEENS1_35KernelTmaWarpSpecializedCooperativeEEENS5_IJNSA_ILi256EEESF_NSA_ILi32EEEEEENS_12float_e4m3_tENS5_IJlSB_lEEESI_SJ_NS4_8TiledMMAINS4_8MMA_AtomIJNS4_4SM904GMMA31MMA_64x256x32_F32E4M3E4M3_SS_TNILNSN_7ScaleInE1ELSP_1EEEEEENS4_6LayoutINS5_IJNSA_ILi2EEESB_SB_EEENS5_IJSB_NSA_ILi0EEESV_EEEEENS5_IJNS4_10UnderscoreESY_SY_EEEEENS4_13SM90_TMA_LOADENS4_14ComposedLayoutINS4_7SwizzleILi1ELi4ELi3EEENS4_18smem_ptr_flag_bitsILi8EEENSS_INS5_IJNSA_ILi8EEESG_EEENS5_IJSG_SB_EEEEEEEvNS4_8identityES11_S1B_vS1C_EENS_8epilogue10collective6detail29Sm90TmaWarpSpecializedAdapterINS1F_15DefaultEpilogueISI_SJ_SJ_NS1E_6thread17LinearCombinationISI_Li1EffLNS1J_9ScaleType4KindE0ELNS_15FloatRoundStyleE2ESI_EENS1_15EpilogueDefaultEEEEEvvEEEEvNT_6ParamsE:
        .type           _ZN7cutlass13device_kernelINS_4gemm6kernel13GemmUniversalIN4cute5tupleIJiiiiEEENS1_10collective13CollectiveMmaINS1_37MainloopSm90TmaGmmaWarpSpecializedFP8ILi14ENS5_IJNS4_1CILi1EEESB_SB_EEENS1_35KernelTmaWarpSpecializedCooperativeEEENS5_IJNSA_ILi256EEESF_NSA_ILi32EEEEEENS_12float_e4m3_tENS5_IJlSB_lEEESI_SJ_NS4_8TiledMMAINS4_8MMA_AtomIJNS4_4SM904GMMA31MMA_64x256x32_F32E4M3E4M3_SS_TNILNSN_7ScaleInE1ELSP_1EEEEEENS4_6LayoutINS5_IJNSA_ILi2EEESB_SB_EEENS5_IJSB_NSA_ILi0EEESV_EEEEENS5_IJNS4_10UnderscoreESY_SY_EEEEENS4_13SM90_TMA_LOADENS4_14ComposedLayoutINS4_7SwizzleILi1ELi4ELi3EEENS4_18smem_ptr_flag_bitsILi8EEENSS_INS5_IJNSA_ILi8EEESG_EEENS5_IJSG_SB_EEEEEEEvNS4_8identityES11_S1B_vS1C_EENS_8epilogue10collective6detail29Sm90TmaWarpSpecializedAdapterINS1F_15DefaultEpilogueISI_SJ_SJ_NS1E_6thread17LinearCombinationISI_Li1EffLNS1J_9ScaleType4KindE0ELNS_15FloatRoundStyleE2ESI_EENS1_15EpilogueDefaultEEEEEvvEEEEvNT_6ParamsE,@function
        .size           _ZN7cutlass13device_kernelINS_4gemm6kernel13GemmUniversalIN4cute5tupleIJiiiiEEENS1_10collective13CollectiveMmaINS1_37MainloopSm90TmaGmmaWarpSpecializedFP8ILi14ENS5_IJNS4_1CILi1EEESB_SB_EEENS1_35KernelTmaWarpSpecializedCooperativeEEENS5_IJNSA_ILi256EEESF_NSA_ILi32EEEEEENS_12float_e4m3_tENS5_IJlSB_lEEESI_SJ_NS4_8TiledMMAINS4_8MMA_AtomIJNS4_4SM904GMMA31MMA_64x256x32_F32E4M3E4M3_SS_TNILNSN_7ScaleInE1ELSP_1EEEEEENS4_6LayoutINS5_IJNSA_ILi2EEESB_SB_EEENS5_IJSB_NSA_ILi0EEESV_EEEEENS5_IJNS4_10UnderscoreESY_SY_EEEEENS4_13SM90_TMA_LOADENS4_14ComposedLayoutINS4_7SwizzleILi1ELi4ELi3EEENS4_18smem_ptr_flag_bitsILi8EEENSS_INS5_IJNSA_ILi8EEESG_EEENS5_IJSG_SB_EEEEEEEvNS4_8identityES11_S1B_vS1C_EENS_8epilogue10collective6detail29Sm90TmaWarpSpecializedAdapterINS1F_15DefaultEpilogueISI_SJ_SJ_NS1E_6thread17LinearCombinationISI_Li1EffLNS1J_9ScaleType4KindE0ELNS_15FloatRoundStyleE2ESI_EENS1_15EpilogueDefaultEEEEEvvEEEEvNT_6ParamsE,(.L_x_606 - _ZN7cutlass13device_kernelINS_4gemm6kernel13GemmUniversalIN4cute5tupleIJiiiiEEENS1_10collective13CollectiveMmaINS1_37MainloopSm90TmaGmmaWarpSpecializedFP8ILi14ENS5_IJNS4_1CILi1EEESB_SB_EEENS1_35KernelTmaWarpSpecializedCooperativeEEENS5_IJNSA_ILi256EEESF_NSA_ILi32EEEEEENS_12float_e4m3_tENS5_IJlSB_lEEESI_SJ_NS4_8TiledMMAINS4_8MMA_AtomIJNS4_4SM904GMMA31MMA_64x256x32_F32E4M3E4M3_SS_TNILNSN_7ScaleInE1ELSP_1EEEEEENS4_6LayoutINS5_IJNSA_ILi2EEESB_SB_EEENS5_IJSB_NSA_ILi0EEESV_EEEEENS5_IJNS4_10UnderscoreESY_SY_EEEEENS4_13SM90_TMA_LOADENS4_14ComposedLayoutINS4_7SwizzleILi1ELi4ELi3EEENS4_18smem_ptr_flag_bitsILi8EEENSS_INS5_IJNSA_ILi8EEESG_EEENS5_IJSG_SB_EEEEEEEvNS4_8identityES11_S1B_vS1C_EENS_8epilogue10collective6detail29Sm90TmaWarpSpecializedAdapterINS1F_15DefaultEpilogueISI_SJ_SJ_NS1E_6thread17LinearCombinationISI_Li1EffLNS1J_9ScaleType4KindE0ELNS_15FloatRoundStyleE2ESI_EENS1_15EpilogueDefaultEEEEEvvEEEEvNT_6ParamsE)
        .other          _ZN7cutlass13device_kernelINS_4gemm6kernel13GemmUniversalIN4cute5tupleIJiiiiEEENS1_10collective13CollectiveMmaINS1_37MainloopSm90TmaGmmaWarpSpecializedFP8ILi14ENS5_IJNS4_1CILi1EEESB_SB_EEENS1_35KernelTmaWarpSpecializedCooperativeEEENS5_IJNSA_ILi256EEESF_NSA_ILi32EEEEEENS_12float_e4m3_tENS5_IJlSB_lEEESI_SJ_NS4_8TiledMMAINS4_8MMA_AtomIJNS4_4SM904GMMA31MMA_64x256x32_F32E4M3E4M3_SS_TNILNSN_7ScaleInE1ELSP_1EEEEEENS4_6LayoutINS5_IJNSA_ILi2EEESB_SB_EEENS5_IJSB_NSA_ILi0EEESV_EEEEENS5_IJNS4_10UnderscoreESY_SY_EEEEENS4_13SM90_TMA_LOADENS4_14ComposedLayoutINS4_7SwizzleILi1ELi4ELi3EEENS4_18smem_ptr_flag_bitsILi8EEENSS_INS5_IJNSA_ILi8EEESG_EEENS5_IJSG_SB_EEEEEEEvNS4_8identityES11_S1B_vS1C_EENS_8epilogue10collective6detail29Sm90TmaWarpSpecializedAdapterINS1F_15DefaultEpilogueISI_SJ_SJ_NS1E_6thread17LinearCombinationISI_Li1EffLNS1J_9ScaleType4KindE0ELNS_15FloatRoundStyleE2ESI_EENS1_15EpilogueDefaultEEEEEvvEEEEvNT_6ParamsE,@"STO_CUDA_ENTRY STV_DEFAULT"
_ZN7cutlass13device_kernelINS_4gemm6kernel13GemmUniversalIN4cute5tupleIJiiiiEEENS1_10collective13CollectiveMmaINS1_37MainloopSm90TmaGmmaWarpSpecializedFP8ILi14ENS5_IJNS4_1CILi1EEESB_SB_EEENS1_35KernelTmaWarpSpecializedCooperativeEEENS5_IJNSA_ILi256EEESF_NSA_ILi32EEEEEENS_12float_e4m3_tENS5_IJlSB_lEEESI_SJ_NS4_8TiledMMAINS4_8MMA_AtomIJNS4_4SM904GMMA31MMA_64x256x32_F32E4M3E4M3_SS_TNILNSN_7ScaleInE1ELSP_1EEEEEENS4_6LayoutINS5_IJNSA_ILi2EEESB_SB_EEENS5_IJSB_NSA_ILi0EEESV_EEEEENS5_IJNS4_10UnderscoreESY_SY_EEEEENS4_13SM90_TMA_LOADENS4_14ComposedLayoutINS4_7SwizzleILi1ELi4ELi3EEENS4_18smem_ptr_flag_bitsILi8EEENSS_INS5_IJNSA_ILi8EEESG_EEENS5_IJSG_SB_EEEEEEEvNS4_8identityES11_S1B_vS1C_EENS_8epilogue10collective6detail29Sm90TmaWarpSpecializedAdapterINS1F_15DefaultEpilogueISI_SJ_SJ_NS1E_6thread17LinearCombinationISI_Li1EffLNS1J_9ScaleType4KindE0ELNS_15FloatRoundStyleE2ESI_EENS1_15EpilogueDefaultEEEEEvvEEEEvNT_6ParamsE:
[----:B------:R-:W0:Y:S02]  /*0000*/  LDC R1, c[0x0][0x28] ;  /* 0x00000a00ff017b82 */ /* 0x000e240000000800 */
[----:B0-----:R-:W-:Y:S01]  /*0010*/  VIADD R1, R1, 0xfffff990 ;  /* 0xfffff99001017836 */ /* 0x001fe20000000000 */
[----:B------:R-:W0:Y:S01]  /*0020*/  S2R R2, SR_TID.X ;  /* 0x0000000000027919 */ /* 0x000e220000002100 */
[----:B------:R-:W-:Y:S01]  /*0030*/  ELECT P0, URZ, PT ;  /* 0x00000000003f782f */ /* 0x000fe20003800000 */
[----:B------:R-:W-:Y:S01]  /*0040*/  BSSY B0, `(.L_x_0) ;  /* 0x0000015000007945 */ /* 0x000fe20003800000 */
[--C-:B0-----:R-:W-:Y:S02]  /*0050*/  SHF.R.U32.HI R0, RZ, 0x5, R2.reuse ;  /* 0x00000005ff007819 */ /* 0x101fe40000011602 */
[----:B------:R-:W-:-:S03]  /*0060*/  SHF.R.U32.HI R2, RZ, 0x7, R2 ;  /* 0x00000007ff027819 */ /* 0x000fc60000011602 */
[----:B------:R-:W0:Y:S04]  /*0070*/  SHFL.IDX PT, R3, R0, RZ, 0x1f ;  /* 0x00001fff00037589 */ /* 0x000e2800000e0000 */
[----:B------:R-:W1:Y:S01]  /*0080*/  SHFL.IDX PT, R2, R2, RZ, 0x1f ;  /* 0x00001fff02027589 */ /* 0x000e6200000e0000 */
[----:B0-----:R-:W-:Y:S02]  /*0090*/  R2UR UR4, R3 ;  /* 0x00000000030472ca */ /* 0x001fe400000e0000 */
[----:B-1----:R-:W-:-:S11]  /*00a0*/  R2UR UR6, R2 ;  /* 0x00000000020672ca */ /* 0x002fd600000e0000 */
[----:B------:R-:W-:Y:S02]  /*00b0*/  USHF.R.S32.HI UR5, URZ, 0x1f, UR4 ;  /* 0x0000001f3f057899 */ /* 0x000fe40008011404 */
[----:B------:R-:W-:Y:S02]  /*00c0*/  ISETP.NE.OR P0, PT, RZ, UR4, !P0 ;  /* 0x00000004ff007c0c */ /* 0x000fe4000c705670 */
[----:B------:R-:W-:-:S04]  /*00d0*/  ULEA.HI UR5, UR5, UR4, URZ, 0x2 ;  /* 0x0000000405057291 */ /* 0x000fc8000f8f103f */
[----:B------:R-:W-:-:S04]  /*00e0*/  ULOP3.LUT UR5, UR5, 0xfffffffc, URZ, 0xc0, !UPT ;  /* 0xfffffffc05057892 */ /* 0x000fc8000f8ec03f */
[----:B------:R-:W-:-:S03]  /*00f0*/  UIADD3 UR8, UR4, -UR5, URZ ;  /* 0x8000000504087290 */ /* 0x000fc6000fffe03f */
[----:B------:R-:W-:Y:S09]  /*0100*/  @P0 BRA `(.L_x_1) ;  /* 0x0000000000200947 */ /* 0x000ff20003800000 */
[----:B------:R-:W-:Y:S02]  /*0110*/  ULDC.64 UR4, c[0x0][0x198] ;  /* 0x0000660000047ab9 */ /* 0x000fe40000000a00 */
[----:B------:R-:W-:Y:S02]  /*0120*/  UIADD3 UR10, UP0, UR4, 0xf0, URZ ;  /* 0x000000f0040a7890 */ /* 0x000fe4000ff1e03f */
[----:B------:R-:W-:Y:S02]  /*0130*/  UIADD3 UR4, UP1, UR4, 0x1f0, URZ ;  /* 0x000001f004047890 */ /* 0x000fe4000ff3e03f */
[----:B------:R-:W-:Y:S02]  /*0140*/  UIADD3.X UR11, URZ, UR5, URZ, UP0, !UPT ;  /* 0x000000053f0b7290 */ /* 0x000fe400087fe43f */
[----:B------:R-:W-:-:S07]  /*0150*/  UIADD3.X UR5, URZ, UR5, URZ, UP1, !UPT ;  /* 0x000000053f057290 */ /* 0x000fce0008ffe43f */
[----:B------:R0:W-:Y:S02]  /*0160*/  UTMACCTL.PF [UR10] ;  /* 0x000000000a0079b9 */ /* 0x0001e40008040000 */
[----:B------:R0:W-:Y:S02]  /*0170*/  UTMACCTL.PF [UR4] ;  /* 0x00000000040079b9 */ /* 0x0001e40008040000 */
[----:B0-----:R-:W-:Y:S01]  /*0180*/  NOP ;  /* 0x0000000000007918 */ /* 0x001fe20000000000 */
.L_x_1:
[----:B------:R-:W-:Y:S05]  /*0190*/  BSYNC B0 ;  /* 0x0000000000007941 */ /* 0x000fea0003800000 */
.L_x_0:
[----:B------:R-:W0:Y:S01]  /*01a0*/  SHFL.IDX PT, R2, R0, RZ, 0x1f ;  /* 0x00001fff00027589 */ /* 0x000e2200000e0000 */
[----:B------:R-:W-:Y:S01]  /*01b0*/  UISETP.NE.AND UP0, UPT, UR8, 0x3, UPT ;  /* 0x000000030800788c */ /* 0x000fe2000bf05270 */
[----:B------:R-:W-:Y:S01]  /*01c0*/  ISETP.NE.AND P1, PT, RZ, UR6, PT ;  /* 0x00000006ff007c0c */ /* 0x000fe2000bf25270 */
[----:B------:R-:W-:Y:S02]  /*01d0*/  UIADD3 UR10, UR6, -0x1, URZ ;  /* 0xffffffff060a7890 */ /* 0x000fe4000fffe03f */
[----:B------:R-:W-:Y:S02]  /*01e0*/  UISETP.EQ.OR UP0, UPT, UR8, URZ, !UP0 ;  /* 0x0000003f0800728c */ /* 0x000fe4000c702670 */
[----:B------:R-:W-:Y:S02]  /*01f0*/  UISETP.GE.U32.AND UP1, UPT, UR10, 0x2, UPT ;  /* 0x000000020a00788c */ /* 0x000fe4000bf26070 */
[----:B------:R-:W-:-:S04]  /*0200*/  UISETP.EQ.AND UP0, UPT, UR6, URZ, UP0 ;  /* 0x0000003f0600728c */ /* 0x000fc80008702270 */
[----:B------:R-:W-:-:S04]  /*0210*/  USEL UR13, URZ, 0x1, !UP0 ;  /* 0x000000013f0d7887 */ /* 0x000fc8000c000000 */
[----:B------:R-:W-:Y:S01]  /*0220*/  USEL UR13, UR13, 0x2, UP1 ;  /* 0x000000020d0d7887 */ /* 0x000fe20008800000 */
[----:B0-----:R-:W-:-:S13]  /*0230*/  ISETP.NE.AND P0, PT, R2, RZ, PT ;  /* 0x000000ff0200720c */ /* 0x001fda0003f05270 */
[----:B------:R-:W-:Y:S05]  /*0240*/  @P0 BRA `(.L_x_2) ;  /* 0x0000000000b40947 */ /* 0x000fea0003800000 */
[----:B------:R-:W-:Y:S01]  /*0250*/  ELECT P0, URZ, PT ;  /* 0x00000000003f782f */ /* 0x000fe20003800000 */
[----:B------:R-:W-:-:S12]  /*0260*/  BSSY B0, `(.L_x_2) ;  /* 0x000002b000007945 */ /* 0x000fd80003800000 */
[----:B------:R-:W-:Y:S05]  /*0270*/  @!P0 BRA `(.L_x_3) ;  /* 0x0000000000a48947 */ /* 0x000fea0003800000 */
[----:B------:R-:W0:Y:S01]  /*0280*/  S2UR UR9, SR_CgaCtaId ;  /* 0x00000000000979c3 */ /* 0x000e220000008800 */
[----:B------:R-:W-:Y:S01]  /*0290*/  UMOV UR4, 0x400 ;  /* 0x0000040000047882 */ /* 0x000fe20000000000 */
[----:B------:R-:W-:Y:S01]  /*02a0*/  UMOV UR5, 0x1 ;  /* 0x0000000100057882 */ /* 0x000fe20000000000 */
[----:B------:R-:W-:Y:S02]  /*02b0*/  UMOV UR6, 0x100 ;  /* 0x0000010000067882 */ /* 0x000fe40000000000 */
[----:B------:R-:W-:-:S04]  /*02c0*/  UIADD3 UR6, -UR6, 0x100000, URZ ;  /* 0x0010000006067890 */ /* 0x000fc8000fffe13f */
[----:B------:R-:W-:Y:S02]  /*02d0*/  USHF.L.U32 UR7, UR6, 0xb, URZ ;  /* 0x0000000b06077899 */ /* 0x000fe4000800063f */
[----:B------:R-:W-:Y:S02]  /*02e0*/  USHF.L.U32 UR6, UR6, 0x1, URZ ;  /* 0x0000000106067899 */ /* 0x000fe4000800063f */
[----:B0-----:R-:W-:Y:S02]  /*02f0*/  ULEA UR9, UR9, UR4, 0x18 ;  /* 0x0000000409097291 */ /* 0x001fe4000f8ec03f */
[----:B------:R-:W-:-:S04]  /*0300*/  UIADD3 UR4, -UR5, 0x100000, URZ ;  /* 0x0010000005047890 */ /* 0x000fc8000fffe13f */
[----:B------:R-:W-:Y:S02]  /*0310*/  USHF.L.U32 UR5, UR4, 0xb, URZ ;  /* 0x0000000b04057899 */ /* 0x000fe4000800063f */
[----:B------:R-:W-:Y:S01]  /*0320*/  USHF.L.U32 UR4, UR4, 0x1, URZ ;  /* 0x0000000104047899 */ /* 0x000fe2000800063f */
[----:B------:R-:W0:Y:S11]  /*0330*/  FENCE.VIEW.ASYNC.S ;  /* 0x00000000000073c6 */ /* 0x000e360000000000 */
[----:B0-----:R0:W1:Y:S01]  /*0340*/  SYNCS.EXCH.64 URZ, [UR9], UR4 ;  /* 0x00000004093f75b2 */ /* 0x0010620008000100 */
[----:B------:R0:W2:Y:S01]  /*0350*/  SYNCS.EXCH.64 URZ, [UR9+0x70], UR6 ;  /* 0x00007006093f75b2 */ /* 0x0000a20008000100 */
[----:B------:R0:W3:Y:S01]  /*0360*/  SYNCS.EXCH.64 URZ, [UR9+0x8], UR4 ;  /* 0x00000804093f75b2 */ /* 0x0000e20008000100 */
[----:B------:R0:W4:Y:S01]  /*0370*/  SYNCS.EXCH.64 URZ, [UR9+0x78], UR6 ;  /* 0x00007806093f75b2 */ /* 0x0001220008000100 */
[----:B------:R0:W0:Y:S01]  /*0380*/  SYNCS.EXCH.64 URZ, [UR9+0x10], UR4 ;  /* 0x00001004093f75b2 */ /* 0x0000220008000100 */
        /* <DEDUP_REMOVED lines=23> */
[----:B-1234-:R-:W-:Y:S01]  /*0500*/  NOP ;  /* 0x0000000000007918 */ /* 0x01efe20000000000 */
.L_x_3:
[----:B0-----:R-:W-:Y:S05]  /*0510*/  BSYNC B0 ;  /* 0x0000000000007941 */ /* 0x001fea0003800000 */
.L_x_2:
[----:B------:R-:W0:Y:S01]  /*0520*/  LDC R2, c[0x0][0x65c] ;  /* 0x00019700ff027b82 */ /* 0x000e220000000800 */
[----:B------:R-:W1:Y:S01]  /*0530*/  SHFL.IDX PT, R0, R0, RZ, 0x1f ;  /* 0x00001fff00007589 */ /* 0x000e6200000e0000 */
[----:B------:R-:W-:Y:S01]  /*0540*/  ELECT P0, URZ, PT ;  /* 0x00000000003f782f */ /* 0x000fe20003800000 */
[----:B------:R-:W-:Y:S01]  /*0550*/  IMAD.MOV.U32 R3, RZ, RZ, RZ ;  /* 0x000000ffff037224 */ /* 0x000fe200078e00ff */
[----:B------:R-:W-:Y:S01]  /*0560*/  UMOV UR4, 0x20 ;  /* 0x0000002000047882 */ /* 0x000fe20000000000 */
[----:B------:R-:W2:Y:S01]  /*0570*/  S2R R11, SR_CTAID.Y ;  /* 0x00000000000b7919 */ /* 0x000ea20000002600 */
[----:B------:R-:W-:Y:S01]  /*0580*/  NOP ;  /* 0x0000000000007918 */ /* 0x000fe20000000000 */
[----:B------:R-:W-:Y:S01]  /*0590*/  NOP ;  /* 0x0000000000007918 */ /* 0x000fe20000000000 */
[----:B0-----:R-:W-:Y:S02]  /*05a0*/  ISETP.NE.AND P4, PT, R2, 0x1, PT ;  /* 0x000000010200780c */ /* 0x001fe40003f85270 */
[----:B------:R-:W0:Y:S01]  /*05b0*/  S2R R2, SR_CTAID.X ;  /* 0x0000000000027919 */ /* 0x000e220000002500 */
[----:B-1----:R-:W-:-:S10]  /*05c0*/  ISETP.NE.OR P0, PT, R0, RZ, !P0 ;  /* 0x000000ff0000720c */ /* 0x002fd40004705670 */
[----:B------:R-:W0:Y:S01]  /*05d0*/  @P4 LDC R7, c[0x0][0x10] ;  /* 0x00000400ff074b82 */ /* 0x000e220000000800 */
[----:B--2---:R-:W-:Y:S02]  /*05e0*/  @P4 IMAD.MOV.U32 R4, RZ, RZ, R11 ;  /* 0x000000ffff044224 */ /* 0x004fe400078e000b */
[----:B------:R-:W-:Y:S01]  /*05f0*/  VOTEU.ALL UP0, P0 ;  /* 0x00000000003f7886 */ /* 0x000fe20000000000 */
[----:B------:R-:W-:Y:S01]  /*0600*/  @P4 IMAD.MOV.U32 R5, RZ, RZ, RZ ;  /* 0x000000ffff054224 */ /* 0x000fe200078e00ff */
[----:B------:R-:W-:Y:S01]  /*0610*/  VOTEU.ALL UP1, P0 ;  /* 0x00000000003f7886 */ /* 0x000fe20000020000 */
[----:B------:R-:W-:Y:S02]  /*0620*/  @P4 IMAD.MOV.U32 R13, RZ, RZ, RZ ;  /* 0x000000ffff0d4224 */ /* 0x000fe400078e00ff */
[----:B------:R-:W1:Y:S01]  /*0630*/  @!P4 LDC R9, c[0x0][0xc] ;  /* 0x00000300ff09cb82 */ /* 0x000e620000000800 */
[----:B------:R-:W-:Y:S01]  /*0640*/  @!UP0 UMOV UR6, 0x400 ;  /* 0x0000040000068882 */ /* 0x000fe20000000000 */
[----:B------:R-:W-:-:S04]  /*0650*/  @!UP0 UIADD3 UR4, -UR4, 0x100000, URZ ;  /* 0x0010000004048890 */ /* 0x000fc8000fffe13f */
[----:B------:R-:W-:Y:S02]  /*0660*/  @!UP0 USHF.L.U32 UR5, UR4, 0xb, URZ ;  /* 0x0000000b04058899 */ /* 0x000fe4000800063f */
[----:B------:R-:W-:Y:S01]  /*0670*/  @!UP0 USHF.L.U32 UR4, UR4, 0x1, URZ ;  /* 0x0000000104048899 */ /* 0x000fe2000800063f */
[----:B------:R-:W2:Y:S01]  /*0680*/  @!UP0 S2UR UR7, SR_CgaCtaId ;  /* 0x00000000000789c3 */ /* 0x000ea20000008800 */
[----:B0-----:R-:W-:-:S04]  /*0690*/  @P4 IMAD.WIDE.U32 R6, R2, R7, R4 ;  /* 0x0000000702064225 */ /* 0x001fc800078e0004 */
[----:B------:R-:W-:Y:S02]  /*06a0*/  @P4 IMAD.MOV.U32 R10, RZ, RZ, R6 ;  /* 0x000000ffff0a4224 */ /* 0x000fe400078e0006 */
[----:B------:R-:W-:Y:S02]  /*06b0*/  @P4 IMAD.IADD R14, R7, 0x1, R13 ;  /* 0x00000001070e4824 */ /* 0x000fe400078e020d */
[----:B-1----:R-:W-:-:S04]  /*06c0*/  @!P4 IMAD.WIDE.U32 R4, R9, R11, R2 ;  /* 0x0000000b0904c225 */ /* 0x002fc800078e0002 */
[----:B------:R-:W-:Y:S02]  /*06d0*/  @!P4 IMAD.MOV.U32 R10, RZ, RZ, R4 ;  /* 0x000000ffff0ac224 */ /* 0x000fe400078e0004 */
[----:B------:R-:W-:Y:S01]  /*06e0*/  @!P4 IMAD.MOV.U32 R14, RZ, RZ, R5 ;  /* 0x000000ffff0ec224 */ /* 0x000fe200078e0005 */
[----:B--2---:R-:W-:Y:S02]  /*06f0*/  @!UP0 ULEA UR6, UR7, UR6, 0x18 ;  /* 0x0000000607068291 */ /* 0x004fe4000f8ec03f */
[----:B------:R0:W-:Y:S01]  /*0700*/  STL [R1+0x45c], R10 ;  /* 0x00045c0a01007387 */ /* 0x0001e20000100800 */
[----:B------:R-:W-:-:S03]  /*0710*/  VOTEU.ALL UP0, P0 ;  /* 0x00000000003f7886 */ /* 0x000fc60000000000 */
[----:B------:R0:W-:Y:S04]  /*0720*/  STL [R1+0x458], R14 ;  /* 0x0004580e01007387 */ /* 0x0001e80000100800 */
[----:B------:R-:W1:Y:S02]  /*0730*/  FENCE.VIEW.ASYNC.S ;  /* 0x00000000000073c6 */ /* 0x000e640000000000 */
[----:B-1----:R0:W1:Y:S01]  /*0740*/  @!UP0 SYNCS.EXCH.64 URZ, [UR6+0xf0], UR4 ;  /* 0x0000f004063f85b2 */ /* 0x0020620008000100 */
[----:B------:R0:W1:Y:S01]  /*0750*/  @!UP1 SYNCS.EXCH.64 URZ, [UR6+0xf8], UR4 ;  /* 0x0000f804063f95b2 */ /* 0x0000620008000100 */
[----:B------:R-:W-:Y:S01]  /*0760*/  NOP ;  /* 0x0000000000007918 */ /* 0x000fe20000000000 */
[----:B-1----:R-:W-:Y:S06]  /*0770*/  BAR.SYNC.DEFER_BLOCKING 0x0 ;  /* 0x0000000000007b1d */ /* 0x002fec0000010000 */
[----:B0-----:R-:W-:Y:S05]  /*0780*/  @!P1 BRA `(.L_x_4) ;  /* 0x0000021400689947 */ /* 0x001fea0003800000 */
[----:B------:R-:W-:-:S06]  /*0790*/  UISETP.GT.U32.AND UP0, UPT, UR10, 0x1, UPT ;  /* 0x000000010a00788c */ /* 0x000fcc000bf04070 */
[----:B------:R-:W-:-:S13]  /*07a0*/  PLOP3.LUT P0, PT, PT, PT, UP0, 0x80, 0x0 ;  /* 0x000000000000781c */ /* 0x000fda0003f0f008 */
[----:B------:R-:W-:Y:S05]  /*07b0*/  @P0 EXIT ;  /* 0x000000000000094d */ /* 0x000fea0003800000 */
[----:B------:R-:W-:Y:S01]  /*07c0*/  IMAD.MOV.U32 R5, RZ, RZ, -0x1 ;  /* 0xffffffffff057424 */ /* 0x000fe200078e00ff */
[----:B------:R-:W-:Y:S01]  /*07d0*/  ULDC.64 UR4, c[0x0][0x650] ;  /* 0x0001940000047ab9 */ /* 0x000fe20000000a00 */
[----:B------:R-:W-:Y:S01]  /*07e0*/  IMAD.MOV.U32 R4, RZ, RZ, -0x1 ;  /* 0xffffffffff047424 */ /* 0x000fe200078e00ff */
[----:B------:R-:W-:Y:S01]  /*07f0*/  ISETP.GE.U32.AND P0, PT, R10, UR4, PT ;  /* 0x000000040a007c0c */ /* 0x000fe2000bf06070 */
[----:B------:R-:W-:Y:S01]  /*0800*/  UMOV UR10, 0xffffffff ;  /* 0xffffffff000a7882 */ /* 0x000fe20000000000 */
[----:B------:R0:W-:Y:S01]  /*0810*/  STL [R1+0x464], R5 ;  /* 0x0004640501007387 */ /* 0x0001e20000100800 */
[----:B------:R-:W-:Y:S02]  /*0820*/  PRMT R0, RZ, 0x7610, R0 ;  /* 0x00007610ff007816 */ /* 0x000fe40000000000 */
[----:B------:R-:W-:Y:S01]  /*0830*/  ISETP.GE.U32.AND.EX P0, PT, R14, UR5, PT, P0 ;  /* 0x000000050e007c0c */ /* 0x000fe2000bf06100 */
[----:B------:R0:W-:-:S12]  /*0840*/  STL [R1+0x460], R4 ;  /* 0x0004600401007387 */ /* 0x0001d80000100800 */
[----:B0-----:R-:W-:Y:S05]  /*0850*/  @P0 BRA `(.L_x_5) ;  /* 0x00000004006c0947 */ /* 0x001fea0003800000 */
[----:B------:R-:W-:Y:S01]  /*0860*/  ULDC.64 UR14, c[0x0][0x628] ;  /* 0x00018a00000e7ab9 */ /* 0x000fe20000000a00 */
[----:B------:R-:W0:Y:S01]  /*0870*/  LDC.64 R12, c[0x0][0x620] ;  /* 0x00018800ff0c7b82 */ /* 0x000e220000000a00 */
[----:B------:R-:W-:Y:S01]  /*0880*/  ISETP.NE.U32.AND P0, PT, RZ, UR14, PT ;  /* 0x0000000eff007c0c */ /* 0x000fe2000bf05070 */
[----:B------:R-:W-:Y:S01]  /*0890*/  ULDC UR11, c[0x0][0x630] ;  /* 0x00018c00000b7ab9 */ /* 0x000fe20000000800 */
[----:B------:R-:W-:Y:S02]  /*08a0*/  R2UR UR4, R10 ;  /* 0x000000000a0472ca */ /* 0x000fe400000e0000 */
[----:B------:R-:W-:Y:S02]  /*08b0*/  ISETP.NE.AND.EX P0, PT, RZ, UR15, PT, P0 ;  /* 0x0000000fff007c0c */ /* 0x000fe4000bf05300 */
[----:B------:R-:W-:-:S11]  /*08c0*/  R2UR UR5, R14 ;  /* 0x000000000e0572ca */ /* 0x000fd600000e0000 */
[----:B------:R-:W-:Y:S05]  /*08d0*/  @!P0 BRA `(.L_x_6) ;  /* 0x0000000000308947 */ /* 0x000fea0003800000 */
[----:B------:R-:W-:Y:S01]  /*08e0*/  R2UR UR4, R10 ;  /* 0x000000000a0472ca */ /* 0x000fe200000e0000 */
[----:B------:R-:W-:Y:S01]  /*08f0*/  ULDC UR8, c[0x0][0x634] ;  /* 0x00018d0000087ab9 */ /* 0x000fe20000000800 */
[----:B------:R-:W-:-:S11]  /*0900*/  R2UR UR10, R14 ;  /* 0x000000000e0a72ca */ /* 0x000fd600000e0000 */
[----:B------:R-:W-:-:S04]  /*0910*/  UIADD3 UR8, UP0, UR4, UR8, URZ ;  /* 0x0000000804087290 */ /* 0x000fc8000ff1e03f */
[----:B------:R-:W-:-:S04]  /*0920*/  UIADD3.X UR10, URZ, UR10, URZ, UP0, !UPT ;  /* 0x0000000a3f0a7290 */ /* 0x000fc800087fe43f */
[----:B------:R-:W-:-:S04]  /*0930*/  UIMAD.WIDE.U32 UR4, UR10, UR14, URZ ;  /* 0x0000000e0a0472a5 */ /* 0x000fc8000f8e003f */
[----:B------:R-:W-:Y:S02]  /*0940*/  UIMAD.WIDE.U32 UR6, UP0, UR8, UR15, UR4 ;  /* 0x0000000f080672a5 */ /* 0x000fe4000f800004 */
[----:B------:R-:W-:Y:S02]  /*0950*/  UIMAD.WIDE.U32 UR4, UR8, UR14, URZ ;  /* 0x0000000e080472a5 */ /* 0x000fe4000f8e003f */
[----:B------:R-:W-:Y:S02]  /*0960*/  UIADD3.X UR9, URZ, URZ, URZ, UP0, !UPT ;  /* 0x0000003f3f097290 */ /* 0x000fe400087fe43f */
[----:B------:R-:W-:Y:S01]  /*0970*/  UIADD3 URZ, UP0, UR5, UR6, URZ ;  /* 0x00000006053f7290 */ /* 0x000fe2000ff1e03f */
[----:B------:R-:W-:-:S03]  /*0980*/  UMOV UR8, UR7 ;  /* 0x0000000700087c82 */ /* 0x000fc60008000000 */
[----:B------:R-:W-:-:S12]  /*0990*/  UIMAD.WIDE.U32.X UR4, UR10, UR15, UR8, UP0 ;  /* 0x0000000f0a0472a5 */ /* 0x000fd800080e0408 */
.L_x_6:
[----:B------:R-:W-:Y:S01]  /*09a0*/  USHF.R.U64 UR10, UR4, UR11, UR5 ;  /* 0x0000000b040a7299 */ /* 0x000fe20008001205 */
[----:B------:R-:W1:Y:S01]  /*09b0*/  LDC R8, c[0x0][0x618] ;  /* 0x00018600ff087b82 */ /* 0x000e620000000800 */
[----:B------:R-:W-:Y:S01]  /*09c0*/  USHF.R.U32.HI UR4, URZ, UR11, UR5 ;  /* 0x0000000b3f047299 */ /* 0x000fe20008011605 */
[----:B------:R-:W-:Y:S01]  /*09d0*/  I2FP.F32.U32 R0, R2 ;  /* 0x0000000200007245 */ /* 0x000fe20000201000 */
[----:B------:R-:W-:Y:S01]  /*09e0*/  IMAD.MOV.U32 R4, RZ, RZ, R10 ;  /* 0x000000ffff047224 */ /* 0x000fe200078e000a */
[----:B------:R-:W-:Y:S01]  /*09f0*/  ULDC UR5, c[0x0][0x150] ;  /* 0x0000540000057ab9 */ /* 0x000fe20000000800 */
[----:B------:R-:W-:Y:S01]  /*0a00*/  IADD3 R7, P0, RZ, -UR10, RZ ;  /* 0x8000000aff077c10 */ /* 0x000fe2000ff1e0ff */
[----:B------:R-:W-:Y:S02]  /*0a10*/  IMAD.MOV.U32 R5, RZ, RZ, R14 ;  /* 0x000000ffff057224 */ /* 0x000fe400078e000e */
[----:B------:R-:W-:Y:S01]  /*0a20*/  FMUL R0, R0, UR5 ;  /* 0x0000000500007c20 */ /* 0x000fe20008400000 */
[----:B------:R-:W2:Y:S01]  /*0a30*/  LDC.64 R20, c[0x0][0x640] ;  /* 0x00019000ff147b82 */ /* 0x000ea20000000a00 */
[----:B------:R-:W-:Y:S01]  /*0a40*/  IMAD.X R9, RZ, RZ, ~UR4, P0 ;  /* 0x80000004ff097e24 */ /* 0x000fe200080e06ff */
[----:B------:R-:W-:Y:S01]  /*0a50*/  ULDC UR4, c[0x0][0x154] ;  /* 0x0000550000047ab9 */ /* 0x000fe20000000800 */
[----:B0-----:R-:W-:-:S02]  /*0a60*/  IMAD.WIDE.U32 R4, R7, R12, R4 ;  /* 0x0000000c07047225 */ /* 0x001fc400078e0004 */
[----:B------:R-:W0:Y:S03]  /*0a70*/  F2I.U32.TRUNC.NTZ R0, R0 ;  /* 0x0000000000007305 */ /* 0x000e26000020f000 */
[----:B------:R-:W3:Y:S01]  /*0a80*/  LDC R3, c[0x0][0x144] ;  /* 0x00005100ff037b82 */ /* 0x000ee20000000800 */
[----:B------:R-:W-:-:S04]  /*0a90*/  IMAD R6, R9, R12, RZ ;  /* 0x0000000c09067224 */ /* 0x000fc800078e02ff */
[----:B------:R-:W-:-:S03]  /*0aa0*/  IMAD R7, R7, R13, R6 ;  /* 0x0000000d07077224 */ /* 0x000fc600078e0206 */
[----:B------:R-:W4:Y:S01]  /*0ab0*/  LDC R10, c[0x0][0x608] ;  /* 0x00018200ff0a7b82 */ /* 0x000f220000000800 */
[----:B------:R-:W-:Y:S02]  /*0ac0*/  IMAD.IADD R5, R5, 0x1, R7 ;  /* 0x0000000105057824 */ /* 0x000fe400078e0207 */
[----:B------:R-:W-:Y:S02]  /*0ad0*/  IMAD.MOV.U32 R7, RZ, RZ, -0x1 ;  /* 0xffffffffff077424 */ /* 0x000fe400078e00ff */
[----:B0-----:R-:W-:Y:S01]  /*0ae0*/  IMAD.MOV R6, RZ, RZ, -R0 ;  /* 0x000000ffff067224 */ /* 0x001fe200078e0a00 */
[----:B-1----:R-:W-:Y:S02]  /*0af0*/  SHF.R.U64 R14, R4, R8, R5 ;  /* 0x00000008040e7219 */ /* 0x002fe40000001205 */
[----:B------:R-:W0:Y:S01]  /*0b00*/  LDC R18, c[0x0][0x658] ;  /* 0x00019600ff127b82 */ /* 0x000e220000000800 */
[----:B------:R-:W-:Y:S02]  /*0b10*/  I2FP.F32.U32 R4, R11 ;  /* 0x0000000b00047245 */ /* 0x000fe40000201000 */
[----:B--2---:R-:W-:-:S02]  /*0b20*/  ISETP.NE.U32.AND P0, PT, R20, RZ, PT ;  /* 0x000000ff1400720c */ /* 0x004fc40003f05070 */
[----:B------:R-:W-:Y:S01]  /*0b30*/  SHF.R.U32.HI R5, RZ, R8, R5 ;  /* 0x00000008ff057219 */ /* 0x000fe20000011605 */
[----:B------:R-:W-:Y:S01]  /*0b40*/  FMUL R4, R4, UR4 ;  /* 0x0000000404047c20 */ /* 0x000fe20008400000 */
[----:B------:R-:W-:Y:S01]  /*0b50*/  ISETP.NE.AND.EX P0, PT, R21, RZ, PT, P0 ;  /* 0x000000ff1500720c */ /* 0x000fe20003f05300 */
[----:B------:R-:W1:Y:S01]  /*0b60*/  LDC R12, c[0x0][0x148] ;  /* 0x00005200ff0c7b82 */ /* 0x000e620000000800 */
[----:B---3--:R-:W-:-:S07]  /*0b70*/  IMAD R0, R3, R6, R2 ;  /* 0x0000000603007224 */ /* 0x008fce00078e0202 */
[----:B------:R-:W2:Y:S01]  /*0b80*/  LDC R16, c[0x0][0x600] ;  /* 0x00018000ff107b82 */ /* 0x000ea20000000800 */
[-CC-:B----4-:R-:W-:Y:S02]  /*0b90*/  SHF.R.U64 R22, R14, R10.reuse, R5.reuse ;  /* 0x0000000a0e167219 */ /* 0x190fe40000001205 */
[----:B------:R-:W-:Y:S01]  /*0ba0*/  SHF.R.U32.HI R3, RZ, R10, R5 ;  /* 0x0000000aff037219 */ /* 0x000fe20000011605 */
[----:B------:R-:W-:Y:S01]  /*0bb0*/  IMAD.MOV.U32 R5, RZ, RZ, 0x1 ;  /* 0x00000001ff057424 */ /* 0x000fe200078e00ff */
[----:B------:R3:W4:Y:S03]  /*0bc0*/  F2I.U32.TRUNC.NTZ R10, R4 ;  /* 0x00000004000a7305 */ /* 0x000726000020f000 */
[----:B------:R-:W1:Y:S01]  /*0bd0*/  LDC R15, c[0x0][0x648] ;  /* 0x00019200ff0f7b82 */ /* 0x000e620000000800 */
[-C--:B0-----:R-:W-:Y:S02]  /*0be0*/  SHF.L.U32 R2, R7, R18.reuse, RZ ;  /* 0x0000001207027219 */ /* 0x081fe400000006ff */
[----:B------:R-:W-:-:S02]  /*0bf0*/  SHF.R.U64 R24, R22, R18, R3 ;  /* 0x0000001216187219 */ /* 0x000fc40000001203 */
[----:B------:R-:W-:Y:S02]  /*0c00*/  LOP3.LUT R9, RZ, R2, RZ, 0x33, !PT ;  /* 0x00000002ff097212 */ /* 0x000fe400078e33ff */
[-C--:B------:R-:W-:Y:S01]  /*0c10*/  SHF.R.U32.HI R3, RZ, R18.reuse, R3 ;  /* 0x00000012ff037219 */ /* 0x080fe20000011603 */
[----:B------:R-:W0:Y:S01]  /*0c20*/  LDC R17, c[0x0][0x638] ;  /* 0x00018e00ff117b82 */ /* 0x000e220000000800 */
[----:B------:R-:W-:Y:S01]  /*0c30*/  SHF.L.U32 R8, R5, R18, RZ ;  /* 0x0000001205087219 */ /* 0x000fe200000006ff */
[----:B------:R-:W-:-:S06]  /*0c40*/  IMAD.MOV.U32 R2, RZ, RZ, R24 ;  /* 0x000000ffff027224 */ /* 0x000fcc00078e0018 */
[----:B------:R-:W0:Y:S01]  /*0c50*/  LDC R19, c[0x0][0x610] ;  /* 0x00018400ff137b82 */ /* 0x000e220000000800 */
[----:B---34-:R-:W-:Y:S05]  /*0c60*/  @!P0 BRA `(.L_x_7) ;  /* 0x0000000000288947 */ /* 0x018fea0003800000 */
[----:B------:R-:W3:Y:S02]  /*0c70*/  LDC R7, c[0x0][0x64c] ;  /* 0x00019300ff077b82 */ /* 0x000ee40000000800 */
[----:B---3--:R-:W-:-:S05]  /*0c80*/  IADD3 R7, P0, R24, R7, RZ ;  /* 0x0000000718077210 */ /* 0x008fca0007f1e0ff */
[----:B------:R-:W-:-:S04]  /*0c90*/  IMAD.X R13, RZ, RZ, R3, P0 ;  /* 0x000000ffff0d7224 */ /* 0x000fc800000e0603 */
[----:B------:R-:W-:-:S04]  /*0ca0*/  IMAD.WIDE.U32 R2, R13, R20, RZ ;  /* 0x000000140d027225 */ /* 0x000fc800078e00ff */
[----:B------:R-:W-:-:S04]  /*0cb0*/  IMAD.WIDE.U32 R4, P0, R7, R21, R2 ;  /* 0x0000001507047225 */ /* 0x000fc80007800002 */
[----:B------:R-:W-:-:S04]  /*0cc0*/  IMAD.WIDE.U32 R2, R7, R20, RZ ;  /* 0x0000001407027225 */ /* 0x000fc800078e00ff */
[----:B------:R-:W-:Y:S01]  /*0cd0*/  IMAD.X R7, RZ, RZ, RZ, P0 ;  /* 0x000000ffff077224 */ /* 0x000fe200000e06ff */
[----:B------:R-:W-:Y:S01]  /*0ce0*/  IADD3 RZ, P0, R3, R4, RZ ;  /* 0x0000000403ff7210 */ /* 0x000fe20007f1e0ff */
[----:B------:R-:W-:-:S04]  /*0cf0*/  IMAD.MOV.U32 R6, RZ, RZ, R5 ;  /* 0x000000ffff067224 */ /* 0x000fc800078e0005 */
[----:B------:R-:W-:-:S08]  /*0d00*/  IMAD.WIDE.U32.X R2, R13, R21, R6, P0 ;  /* 0x000000150d027225 */ /* 0x000fd000000e0406 */
.L_x_7:
[----:B-1----:R-:W-:Y:S01]  /*0d10*/  SHF.R.U64 R2, R2, R15, R3 ;  /* 0x0000000f02027219 */ /* 0x002fe20000001203 */
[----:B--2---:R-:W-:Y:S01]  /*0d20*/  VIADD R3, R16, 0xffffffff ;  /* 0xffffffff10037836 */ /* 0x004fe20000000000 */
[----:B------:R-:W-:Y:S01]  /*0d30*/  LOP3.LUT R9, R22, R9, RZ, 0xc0, !PT ;  /* 0x0000000916097212 */ /* 0x000fe200078ec0ff */
[----:B------:R-:W-:Y:S02]  /*0d40*/  IMAD.MOV R10, RZ, RZ, -R10 ;  /* 0x000000ffff0a7224 */ /* 0x000fe400078e0a0a */
[----:B------:R-:W-:Y:S01]  /*0d50*/  IMAD.MOV R4, RZ, RZ, -R2 ;  /* 0x000000ffff047224 */ /* 0x000fe200078e0a02 */
[----:B------:R-:W-:Y:S01]  /*0d60*/  LOP3.LUT R14, R14, R3, RZ, 0xc0, !PT ;  /* 0x000000030e0e7212 */ /* 0x000fe200078ec0ff */
[----:B------:R-:W-:Y:S02]  /*0d70*/  @P4 IMAD R0, R12, R10, R11 ;  /* 0x0000000a0c004224 */ /* 0x000fe400078e020b */
[----:B------:R-:W-:Y:S02]  /*0d80*/  IMAD R9, R8, R2, R9 ;  /* 0x0000000208097224 */ /* 0x000fe400078e0209 */
[----:B0-----:R-:W-:-:S02]  /*0d90*/  IMAD R3, R4, R17, R24 ;  /* 0x0000001104037224 */ /* 0x001fc400078e0218 */
[----:B------:R-:W-:Y:S02]  /*0da0*/  IMAD R2, R9, R19, R0 ;  /* 0x0000001309027224 */ /* 0x000fe400078e0200 */
[----:B------:R-:W-:Y:S02]  /*0db0*/  IMAD R3, R3, R16, R14 ;  /* 0x0000001003037224 */ /* 0x000fe400078e020e */
[----:B------:R-:W-:-:S03]  /*0dc0*/  IMAD.MOV.U32 R0, RZ, RZ, 0x1 ;  /* 0x00000001ff007424 */ /* 0x000fc600078e00ff */
[----:B------:R-:W-:Y:S02]  /*0dd0*/  SEL R4, R3, R2, !P4 ;  /* 0x0000000203047207 */ /* 0x000fe40006000000 */
[----:B------:R-:W-:-:S03]  /*0de0*/  SEL R2, R2, R3, !P4 ;  /* 0x0000000302027207 */ /* 0x000fc60006000000 */
[----:B------:R0:W-:Y:S04]  /*0df0*/  STL [R1+0x460], R4 ;  /* 0x0004600401007387 */ /* 0x0001e80000100800 */
[----:B------:R0:W-:Y:S02]  /*0e00*/  STL [R1+0x464], R2 ;  /* 0x0004640201007387 */ /* 0x0001e40000100800 */
.L_x_5:
[----:B------:R-:W-:-:S08]  /*0e10*/  NOP ;  /* 0x0000000000007918 */ /* 0x000fd00000000000 */
[----:B------:R-:W1:Y:S02]  /*0e20*/  USETMAXREG.TRY_ALLOC.CTAPOOL UP0, 0xf0 ;  /* 0x000000f0000079c8 */ /* 0x000e640008000600 */
[----:B-1----:R-:W-:-:S13]  /*0e30*/  PLOP3.LUT P0, PT, PT, PT, UP0, 0x80, 0x0 ;  /* 0x000000000000781c */ /* 0x002fda0003f0f008 */
[----:B------:R-:W-:Y:S05]  /*0e40*/  @!P0 BRA `(.L_x_5) ;  /* 0xfffffffc00f08947 */ /* 0x000fea000383ffff */
[----:B------:R-:W-:Y:S01]  /*0e50*/  ULDC.64 UR4, c[0x0][0x598] ;  /* 0x0001660000047ab9 */ /* 0x000fe20000000a00 */
[----:B------:R-:W-:Y:S01]  /*0e60*/  ULDC.64 UR20, c[0x0][0x208] ;  /* 0x0000820000147ab9 */ /* 0x000fe20000000a00 */
[----:B------:R-:W-:-:S04]  /*0e70*/  ISETP.NE.U32.AND P0, PT, RZ, UR4, PT ;  /* 0x00000004ff007c0c */ /* 0x000fc8000bf05070 */
[----:B------:R-:W-:-:S13]  /*0e80*/  ISETP.NE.AND.EX P0, PT, RZ, UR5, PT, P0 ;  /* 0x00000005ff007c0c */ /* 0x000fda000bf05300 */
[----:B------:R-:W-:Y:S05]  /*0e90*/  @!P0 BRA `(.L_x_8) ;  /* 0x0000000000208947 */ /* 0x000fea0003800000 */
[----:B0-----:R-:W0:Y:S02]  /*0ea0*/  LDC.64 R2, c[0x0][0x598] ;  /* 0x00016600ff027b82 */ /* 0x001e240000000a00 */
[----:B0-----:R-:W2:Y:S02]  /*0eb0*/  LDG.E.64 R2, desc[UR20][R2.64] ;  /* 0x0000001402027981 */ /* 0x001ea4000c1e1b00 */
[----:B--2---:R-:W-:-:S04]  /*0ec0*/  ISETP.NE.U32.AND P0, PT, R2, RZ, PT ;  /* 0x000000ff0200720c */ /* 0x004fc80003f05070 */
[----:B------:R-:W-:-:S13]  /*0ed0*/  ISETP.NE.AND.EX P0, PT, R3, RZ, PT, P0 ;  /* 0x000000ff0300720c */ /* 0x000fda0003f05300 */
[----:B------:R-:W-:Y:S05]  /*0ee0*/  @!P0 BRA `(.L_x_8) ;  /* 0x00000000000c8947 */ /* 0x000fea0003800000 */
[----:B------:R-:W2:Y:S02]  /*0ef0*/  LD.E R2, desc[UR20][R2.64] ;  /* 0x0000001402027980 */ /* 0x000ea4000c101900 */
[----:B--2---:R-:W-:Y:S01]  /*0f00*/  R2UR UR22, R2 ;  /* 0x00000000021672ca */ /* 0x004fe200000e0000 */
[----:B------:R-:W-:-:S14]  /*0f10*/  BRA `(.L_x_9) ;  /* 0x0000000000247947 */ /* 0x000fdc0003800000 */
.L_x_8:
[----:B------:R-:W-:Y:S02]  /*0f20*/  ULDC.64 UR4, c[0x0][0x588] ;  /* 0x0001620000047ab9 */ /* 0x000fe40000000a00 */
[----:B------:R-:W-:-:S04]  /*0f30*/  ISETP.NE.U32.AND P0, PT, RZ, UR4, PT ;  /* 0x00000004ff007c0c */ /* 0x000fc8000bf05070 */
[----:B------:R-:W-:-:S13]  /*0f40*/  ISETP.NE.AND.EX P0, PT, RZ, UR5, PT, P0 ;  /* 0x00000005ff007c0c */ /* 0x000fda000bf05300 */
[----:B------:R-:W-:Y:S05]  /*0f50*/  @!P0 BRA `(.L_x_10) ;  /* 0x0000000000108947 */ /* 0x000fea0003800000 */
[----:B0-----:R-:W0:Y:S02]  /*0f60*/  LDC.64 R2, c[0x0][0x588] ;  /* 0x00016200ff027b82 */ /* 0x001e240000000a00 */
[----:B0-----:R-:W2:Y:S02]  /*0f70*/  LDG.E R2, desc[UR20][R2.64] ;  /* 0x0000001402027981 */ /* 0x001ea4000c1e1900 */
[----:B--2---:R-:W-:Y:S01]  /*0f80*/  R2UR UR22, R2 ;  /* 0x00000000021672ca */ /* 0x004fe200000e0000 */
[----:B------:R-:W-:-:S14]  /*0f90*/  BRA `(.L_x_9) ;  /* 0x0000000000047947 */ /* 0x000fdc0003800000 */
.L_x_10:
[----:B------:R-:W-:-:S05]  /*0fa0*/  ULDC UR22, c[0x0][0x580] ;  /* 0x0001600000167ab9 */ /* 0x000fca0000000800 */
.L_x_9:
[----:B------:R-:W-:Y:S02]  /*0fb0*/  ULDC.64 UR4, c[0x0][0x5a0] ;  /* 0x0001680000047ab9 */ /* 0x000fe40000000a00 */
        /* <DEDUP_REMOVED lines=11> */
.L_x_11:
        /* <DEDUP_REMOVED lines=8> */
.L_x_13:
[----:B------:R-:W-:-:S05]  /*10f0*/  ULDC UR23, c[0x0][0x584] ;  /* 0x0001610000177ab9 */ /* 0x000fca0000000800 */
.L_x_12:
[----:B------:R-:W-:-:S13]  /*1100*/  LOP3.LUT P0, RZ, R0, 0xff, RZ, 0xc0, !PT ;  /* 0x000000ff00ff7812 */ /* 0x000fda000780c0ff */
[----:B------:R-:W-:Y:S05]  /*1110*/  @!P0 EXIT ;  /* 0x000000000000894d */ /* 0x000fea0003800000 */
[----:B------:R-:W-:Y:S01]  /*1120*/  ULDC UR4, c[0x0][0x28c] ;  /* 0x0000a30000047ab9 */ /* 0x000fe20000000800 */
[----:B------:R-:W-:Y:S02]  /*1130*/  ULOP3.LUT UR24, UR13, 0x1, URZ, 0xfc, !UPT ;  /* 0x000000010d187892 */ /* 0x000fe4000f8efc3f */
[----:B------:R-:W-:-:S04]  /*1140*/  UIADD3 UR4, UR4, 0x1f, URZ ;  /* 0x0000001f04047890 */ /* 0x000fc8000fffe03f */
[----:B------:R-:W-:-:S04]  /*1150*/  USHF.R.S32.HI UR5, URZ, 0x1f, UR4 ;  /* 0x0000001f3f057899 */ /* 0x000fc80008011404 */
[----:B------:R-:W-:-:S03]  /*1160*/  ULEA.HI UR5, UR5, UR4, URZ, 0x5 ;  /* 0x0000000405057291 */ /* 0x000fc6000f8f283f */
[----:B------:R-:W-:Y:S01]  /*1170*/  UMOV UR4, URZ ;  /* 0x0000003f00047c82 */ /* 0x000fe20008000000 */
[----:B------:R-:W-:-:S03]  /*1180*/  USHF.R.S32.HI UR9, URZ, 0x5, UR5 ;  /* 0x000000053f097899 */ /* 0x000fc60008011405 */
[----:B------:R-:W-:-:S09]  /*1190*/  UMOV UR5, URZ ;  /* 0x0000003f00057c82 */ /* 0x000fd20008000000 */
.L_x_550:
[----:B------:R-:W-:Y:S01]  /*11a0*/  STL [R1+0x454], RZ ;  /* 0x000454ff01007387 */ /* 0x000fe20000100800 */
[----:B-1----:R-:W1:Y:S01]  /*11b0*/  S2UR UR16, SR_CgaCtaId ;  /* 0x00000000001079c3 */ /* 0x002e620000008800 */
[----:B------:R-:W-:Y:S01]  /*11c0*/  UMOV UR15, 0x400 ;  /* 0x00000400000f7882 */ /* 0x000fe20000000000 */
[----:B------:R-:W-:Y:S01]  /*11d0*/  UMOV UR6, URZ ;  /* 0x0000003f00067c82 */ /* 0x000fe20008000000 */
[----:B------:R-:W-:Y:S01]  /*11e0*/  STL [R1+0x450], RZ ;  /* 0x000450ff01007387 */ /* 0x000fe20000100800 */
[----:B------:R-:W-:Y:S01]  /*11f0*/  UMOV UR7, URZ ;  /* 0x0000003f00077c82 */ /* 0x000fe20008000000 */
[----:B------:R-:W-:Y:S01]  /*1200*/  UMOV UR8, URZ ;  /* 0x0000003f00087c82 */ /* 0x000fe20008000000 */
[----:B------:R-:W-:Y:S01]  /*1210*/  CS2R R236, SRZ ;  /* 0x0000000000ec7805 */ /* 0x000fe2000001ff00 */
[----:B------:R-:W-:Y:S01]  /*1220*/  STL [R1+0x44c], RZ ;  /* 0x00044cff01007387 */ /* 0x000fe20000100800 */
[----:B0-----:R-:W0:Y:S01]  /*1230*/  LDC R2, c[0x0][0x28c] ;  /* 0x0000a300ff027b82 */ /* 0x001e220000000800 */
[----:B------:R-:W-:-:S02]  /*1240*/  CS2R R234, SRZ ;  /* 0x0000000000ea7805 */ /* 0x000fc4000001ff00 */
[----:B------:R-:W-:Y:S01]  /*1250*/  CS2R R232, SRZ ;  /* 0x0000000000e87805 */ /* 0x000fe2000001ff00 */
[----:B------:R-:W-:Y:S01]  /*1260*/  STL [R1+0x448], RZ ;  /* 0x000448ff01007387 */ /* 0x000fe20000100800 */
[----:B------:R-:W-:Y:S02]  /*1270*/  CS2R R230, SRZ ;  /* 0x0000000000e67805 */ /* 0x000fe4000001ff00 */
[----:B------:R-:W-:Y:S02]  /*1280*/  CS2R R228, SRZ ;  /* 0x0000000000e47805 */ /* 0x000fe4000001ff00 */
[----:B------:R-:W-:Y:S01]  /*1290*/  CS2R R226, SRZ ;  /* 0x0000000000e27805 */ /* 0x000fe2000001ff00 */
[----:B------:R-:W-:Y:S01]  /*12a0*/  STL [R1+0x444], RZ ;  /* 0x000444ff01007387 */ /* 0x000fe20000100800 */
[----:B------:R-:W-:Y:S02]  /*12b0*/  CS2R R224, SRZ ;  /* 0x0000000000e07805 */ /* 0x000fe4000001ff00 */
        /* <DEDUP_REMOVED lines=15> */
[----:B0-----:R-:W-:Y:S02]  /*13b0*/  ISETP.GE.AND P0, PT, R2, 0x1, PT ;  /* 0x000000010200780c */ /* 0x001fe40003f06270 */
        /* <DEDUP_REMOVED lines=131> */
[----:B------:R-:W-:-:S03]  /*1bf0*/  CS2R R150, SRZ ;  /* 0x0000000000967805 */ /* 0x000fc6000001ff00 */
[----:B------:R-:W-:Y:S04]  /*1c00*/  STL [R1+0x3ac], RZ ;  /* 0x0003acff01007387 */ /* 0x000fe80000100800 */
        /* <DEDUP_REMOVED lines=107> */
[----:B------:R-:W-:Y:S04]  /*22c0*/  STL [R1], RZ ;  /* 0x000000ff01007387 */ /* 0x000fe80000100800 */
        /* <DEDUP_REMOVED lines=39> */
[----:B------:R-:W-:Y:S01]  /*2540*/  STL [R1+0xa0], RZ ;  /* 0x0000a0ff01007387 */ /* 0x000fe20000100800 */
[----:B------:R-:W0:Y:S03]  /*2550*/  S2R R0, SR_TID.X ;  /* 0x0000000000007919 */ /* 0x000e260000002100 */
        /* <DEDUP_REMOVED lines=8> */
[----:B0-----:R-:W-:-:S03]  /*25e0*/  LOP3.LUT R0, R0, 0x80, RZ, 0xc0, !PT ;  /* 0x0000008000007812 */ /* 0x001fc600078ec0ff */
[----:B------:R-:W-:Y:S01]  /*25f0*/  STL [R1+0xc4], RZ ;  /* 0x0000c4ff01007387 */ /* 0x000fe20000100800 */
[----:B------:R-:W-:-:S03]  /*2600*/  SHF.R.U32.HI R0, RZ, 0x7, R0 ;  /* 0x00000007ff007819 */ /* 0x000fc60000011600 */
        /* <DEDUP_REMOVED lines=33> */
[----:B------:R-:W0:Y:S04]  /*2820*/  SHFL.IDX PT, R0, R0, RZ, 0x1f ;  /* 0x00001fff00007589 */ /* 0x000e2800000e0000 */
[----:B--2---:R2:W-:Y:S04]  /*2830*/  STL [R1+0x14c], RZ ;  /* 0x00014cff01007387 */ /* 0x0045e80000100800 */
[----:B------:R2:W-:Y:S04]  /*2840*/  STL [R1+0x150], RZ ;  /* 0x000150ff01007387 */ /* 0x0005e80000100800 */
[----:B------:R2:W-:Y:S04]  /*2850*/  STL [R1+0x154], RZ ;  /* 0x000154ff01007387 */ /* 0x0005e80000100800 */
[----:B------:R2:W-:Y:S04]  /*2860*/  STL [R1+0x158], RZ ;  /* 0x000158ff01007387 */ /* 0x0005e80000100800 */
[----:B------:R2:W-:Y:S04]  /*2870*/  STL [R1+0x15c], RZ ;  /* 0x00015cff01007387 */ /* 0x0005e80000100800 */
[----:B------:R2:W-:Y:S01]  /*2880*/  STL [R1+0x160], RZ ;  /* 0x000160ff01007387 */ /* 0x0005e20000100800 */
[----:B0-----:R-:W-:Y:S01]  /*2890*/  R2UR UR12, R0 ;  /* 0x00000000000c72ca */ /* 0x001fe200000e0000 */
[----:B------:R-:W-:-:S02]  /*28a0*/  IMAD.U32 R0, RZ, RZ, UR4 ;  /* 0x00000004ff007e24 */ /* 0x000fc4000f8e00ff */
[----:B------:R2:W-:Y:S04]  /*28b0*/  STL [R1+0x164], RZ ;  /* 0x000164ff01007387 */ /* 0x0005e80000100800 */
[----:B------:R2:W-:Y:S04]  /*28c0*/  STL [R1+0x168], RZ ;  /* 0x000168ff01007387 */ /* 0x0005e80000100800 */
[----:B------:R2:W-:Y:S02]  /*28d0*/  STL [R1+0x16c], RZ ;  /* 0x00016cff01007387 */ /* 0x0005e40000100800 */
[----:B------:R-:W-:-:S02]  /*28e0*/  ULEA.HI UR11, UR12, UR12, URZ, 0x1 ;  /* 0x0000000c0c0b7291 */ /* 0x000fc4000f8f083f */
[----:B------:R2:W-:Y:S02]  /*28f0*/  STL [R1+0x170], RZ ;  /* 0x000170ff01007387 */ /* 0x0005e40000100800 */
[----:B------:R-:W-:Y:S02]  /*2900*/  ULOP3.LUT UR14, UR11, 0x1ffffe, URZ, 0xc0, !UPT ;  /* 0x001ffffe0b0e7892 */ /* 0x000fe4000f8ec03f */
[----:B------:R2:W-:Y:S01]  /*2910*/  STL [R1+0x174], RZ ;  /* 0x000174ff01007387 */ /* 0x0005e20000100800 */
[----:B-1----:R-:W-:Y:S02]  /*2920*/  ULEA UR11, UR16, UR15, 0x18 ;  /* 0x0000000f100b7291 */ /* 0x002fe4000f8ec03f */
[----:B------:R-:W-:Y:S01]  /*2930*/  UIADD3 UR14, UR12, -UR14, URZ ;  /* 0x8000000e0c0e7290 */ /* 0x000fe2000fffe03f */
[----:B------:R2:W-:Y:S03]  /*2940*/  STL [R1+0x178], RZ ;  /* 0x000178ff01007387 */ /* 0x0005e60000100800 */
[----:B------:R-:W-:Y:S01]  /*2950*/  ULEA UR14, UR14, UR11, 0xb ;  /* 0x0000000b0e0e7291 */ /* 0x000fe2000f8e583f */
[----:B------:R2:W-:Y:S03]  /*2960*/  STL [R1+0x17c], RZ ;  /* 0x00017cff01007387 */ /* 0x0005e60000100800 */
[----:B------:R-:W-:Y:S01]  /*2970*/  UIADD3 UR14, UR14, 0x200, URZ ;  /* 0x000002000e0e7890 */ /* 0x000fe2000fffe03f */
[----:B------:R2:W-:Y:S03]  /*2980*/  STL [R1+0x180], RZ ;  /* 0x000180ff01007387 */ /* 0x0005e60000100800 */
[----:B------:R-:W-:Y:S01]  /*2990*/  USHF.R.U32.HI UR12, URZ, 0x4, UR14 ;  /* 0x000000043f0c7899 */ /* 0x000fe2000801160e */
[----:B------:R2:W-:Y:S02]  /*29a0*/  STL [R1+0x184], RZ ;  /* 0x000184ff01007387 */ /* 0x0005e40000100800 */
[----:B------:R-:W-:Y:S01]  /*29b0*/  UMOV UR14, UR5 ;  /* 0x00000005000e7c82 */ /* 0x000fe20008000000 */
[----:B------:R-:W-:Y:S01]  /*29c0*/  ULOP3.LUT UR12, UR12, 0x3fff, URZ, 0xc0, !UPT ;  /* 0x00003fff0c0c7892 */ /* 0x000fe2000f8ec03f */
[----:B------:R2:W-:Y:S04]  /*29d0*/  STL [R1+0x188], RZ ;  /* 0x000188ff01007387 */ /* 0x0005e80000100800 */
        /* <DEDUP_REMOVED lines=28> */
[----:B------:R2:W-:Y:S01]  /*2ba0*/  STL [R1+0x1fc], RZ ;  /* 0x0001fcff01007387 */ /* 0x0005e20000100800 */
[----:B------:R-:W-:Y:S05]  /*2bb0*/  @!P0 BRA `(.L_x_14) ;  /* 0x0000003400dc8947 */ /* 0x000fea0003800000 */
[----:B------:R-:W-:-:S06]  /*2bc0*/  UISETP.NE.AND UP0, UPT, UR24, 0x3, UPT ;  /* 0x000000031800788c */ /* 0x000fcc000bf05270 */
[----:B------:R-:W-:-:S13]  /*2bd0*/  PLOP3.LUT P1, PT, PT, PT, UP0, 0x80, 0x0 ;  /* 0x000000000000781c */ /* 0x000fda0003f2f008 */
[----:B------:R-:W-:Y:S05]  /*2be0*/  @!P1 BRA `(.L_x_15) ;  /* 0x0000000000049947 */ /* 0x000fea0003800000 */
[----:B------:R-:W-:Y:S01]  /*2bf0*/  BPT.TRAP 0x1 ;  /* 0x000000040000795c */ /* 0x000fe20000300000 */
.L_x_15:
[----:B------:R-:W-:Y:S01]  /*2c00*/  ULEA UR7, UR5, UR11, 0x3 ;  /* 0x0000000b05077291 */ /* 0x000fe2000f8e183f */
[----:B------:R-:W-:-:S05]  /*2c10*/  IMAD.U32 R0, RZ, RZ, UR4 ;  /* 0x00000004ff007e24 */ /* 0x000fca000f8e00ff */
[----:B------:R-:W-:-:S04]  /*2c20*/  SHF.L.U32 R0, R0, 0x1f, RZ ;  /* 0x0000001f00007819 */ /* 0x000fc800000006ff */
[----:B------:R0:W1:Y:S01]  /*2c30*/  SYNCS.PHASECHK.TRANS64.TRYWAIT P0, [UR7], R0 ;  /* 0x00000000ff0075a7 */ /* 0x0000620008000147 */
[----:B------:R-:W-:Y:S05]  /*2c40*/  @!P1 BRA `(.L_x_16) ;  /* 0x0000000000049947 */ /* 0x000fea0003800000 */
[----:B------:R-:W-:Y:S01]  /*2c50*/  BPT.TRAP 0x1 ;  /* 0x000000040000795c */ /* 0x000fe20000300000 */
.L_x_16:
[----:B------:R3:W-:Y:S01]  /*2c60*/  STL [R1+0x454], RZ ;  /* 0x000454ff01007387 */ /* 0x0007e20000100800 */
[----:B------:R-:W-:Y:S01]  /*2c70*/  UMOV UR6, 0x1 ;  /* 0x0000000100067882 */ /* 0x000fe20000000000 */
[----:B-1----:R-:W-:Y:S05]  /*2c80*/  @P0 BRA `(.L_x_17) ;  /* 0x0000000000080947 */ /* 0x002fea0003800000 */
[----:B------:R-:W1:Y:S02]  /*2c90*/  SYNCS.PHASECHK.TRANS64.TRYWAIT P0, [UR7], R0 ;  /* 0x00000000ff0075a7 */ /* 0x000e640008000147 */
[----:B-1----:R-:W-:Y:S05]  /*2ca0*/  @!P0 BRA `(.L_x_18) ;  /* 0x0000020c00388947 */ /* 0x002fea0003800000 */
.L_x_17:
[----:B------:R-:W-:Y:S01]  /*2cb0*/  UIADD3 UR7, UR11, 0x1c200, URZ ;  /* 0x0001c2000b077890 */ /* 0x000fe2000fffe03f */
[----:B------:R-:W-:Y:S01]  /*2cc0*/  WARPGROUP.ARRIVE ;  /* 0x00000000000079c5 */ /* 0x000fe20000000000 */
[----:B------:R-:W-:Y:S01]  /*2cd0*/  ULOP3.LUT UR16, UR12, 0x10000, URZ, 0xfc, !UPT ;  /* 0x000100000c107892 */ /* 0x000fe2000f8efc3f */
[----:B------:R-:W-:Y:S01]  /*2ce0*/  STL [R1+0x450], RZ ;  /* 0x000450ff01007387 */ /* 0x000fe20000100800 */
[----:B------:R-:W-:Y:S01]  /*2cf0*/  USHF.R.U32.HI UR7, URZ, 0x4, UR7 ;  /* 0x000000043f077899 */ /* 0x000fe20008011607 */
[----:B------:R-:W-:Y:S01]  /*2d00*/  CS2R R236, SRZ ;  /* 0x0000000000ec7805 */ /* 0x000fe2000001ff00 */
[----:B------:R-:W-:Y:S01]  /*2d10*/  ULEA UR16, UR5, UR16, 0x9 ;  /* 0x0000001005107291 */ /* 0x000fe2000f8e483f */
[----:B------:R-:W-:Y:S01]  /*2d20*/  STL [R1+0x44c], RZ ;  /* 0x00044cff01007387 */ /* 0x000fe20000100800 */
[----:B------:R-:W-:Y:S01]  /*2d30*/  ULOP3.LUT UR7, UR7, 0x3fff, URZ, 0xc0, !UPT ;  /* 0x00003fff07077892 */ /* 0x000fe2000f8ec03f */
[----:B------:R-:W-:Y:S01]  /*2d40*/  CS2R R234, SRZ ;  /* 0x0000000000ea7805 */ /* 0x000fe2000001ff00 */
[----:B------:R-:W-:Y:S01]  /*2d50*/  UMOV UR17, 0xc0000010 ;  /* 0xc000001000117882 */ /* 0x000fe20000000000 */
[----:B------:R-:W-:Y:S01]  /*2d60*/  UMOV UR19, 0xc0000010 ;  /* 0xc000001000137882 */ /* 0x000fe20000000000 */
[----:B------:R-:W-:Y:S01]  /*2d70*/  ULOP3.LUT UR7, UR7, 0x10000, URZ, 0xfc, !UPT ;  /* 0x0001000007077892 */ /* 0x000fe2000f8efc3f */
[----:B------:R-:W-:Y:S01]  /*2d80*/  STL [R1+0x448], RZ ;  /* 0x000448ff01007387 */ /* 0x000fe20000100800 */
[----:B------:R-:W-:-:S02]  /*2d90*/  CS2R R232, SRZ ;  /* 0x0000000000e87805 */ /* 0x000fc4000001ff00 */
[----:B------:R-:W-:Y:S01]  /*2da0*/  CS2R R230, SRZ ;  /* 0x0000000000e67805 */ /* 0x000fe2000001ff00 */
[----:B------:R-:W-:Y:S01]  /*2db0*/  ULEA UR18, UR5, UR7, 0x9 ;  /* 0x0000000705127291 */ /* 0x000fe2000f8e483f */
[----:B------:R-:W-:Y:S01]  /*2dc0*/  STL [R1+0x444], RZ ;  /* 0x000444ff01007387 */ /* 0x000fe20000100800 */
[----:B------:R-:W-:Y:S01]  /*2dd0*/  CS2R R228, SRZ ;  /* 0x0000000000e47805 */ /* 0x000fe2000001ff00 */
[----:B------:R-:W-:Y:S01]  /*2de0*/  ULDC UR7, c[0x0][0x50c] ;  /* 0x0001430000077ab9 */ /* 0x000fe20000000800 */
[----:B------:R-:W-:Y:S01]  /*2df0*/  CS2R R226, SRZ ;  /* 0x0000000000e27805 */ /* 0x000fe2000001ff00 */
[----:B------:R-:W-:Y:S01]  /*2e00*/  STL [R1+0x440], RZ ;  /* 0x000440ff01007387 */ /* 0x000fe20000100800 */
[----:B------:R-:W-:Y:S01]  /*2e10*/  UISETP.NE.AND UP0, UPT, UR7, 0x1, UPT ;  /* 0x000000010700788c */ /* 0x000fe2000bf05270 */
[----:B------:R-:W-:Y:S02]  /*2e20*/  CS2R R224, SRZ ;  /* 0x0000000000e07805 */ /* 0x000fe4000001ff00 */
[----:B------:R-:W-:Y:S01]  /*2e30*/  CS2R R222, SRZ ;  /* 0x0000000000de7805 */ /* 0x000fe2000001ff00 */
[----:B------:R-:W-:Y:S01]  /*2e40*/  QGMMA.64x256x32.F32.E4M3.E4M3 R4, gdesc[UR16], RZ, !UPT, gsb0 ;  /* 0x03e00000100479f3 */ /* 0x000fe2000c0008ff */
[----:B------:R-:W-:Y:S01]  /*2e50*/  STL [R1+0x43c], RZ ;  /* 0x00043cff01007387 */ /* 0x000fe20000100800 */
[----:B------:R-:W-:Y:S01]  /*2e60*/  UIADD3 UR16, UR16, 0x100, URZ ;  /* 0x0000010010107890 */ /* 0x000fe2000fffe03f */
[----:B------:R-:W-:Y:S01]  /*2e70*/  CS2R R220, SRZ ;  /* 0x0000000000dc7805 */ /* 0x000fe2000001ff00 */
[----:B------:R-:W-:Y:S01]  /*2e80*/  UMOV UR17, 0xc0000010 ;  /* 0xc000001000117882 */ /* 0x000fe20000000000 */
[----:B------:R-:W-:Y:S01]  /*2e90*/  STL [R1+0x438], RZ ;  /* 0x000438ff01007387 */ /* 0x000fe20000100800 */
[----:B------:R-:W-:Y:S01]  /*2ea0*/  USEL UR7, URZ, 0x1, UP0 ;  /* 0x000000013f077887 */ /* 0x000fe20008000000 */
[----:B------:R-:W-:-:S02]  /*2eb0*/  CS2R R218, SRZ ;  /* 0x0000000000da7805 */ /* 0x000fc4000001ff00 */
[----:B------:R-:W-:Y:S01]  /*2ec0*/  CS2R R216, SRZ ;  /* 0x0000000000d87805 */ /* 0x000fe2000001ff00 */
[----:B------:R-:W-:Y:S01]  /*2ed0*/  STL [R1+0x434], RZ ;  /* 0x000434ff01007387 */ /* 0x000fe20000100800 */
[----:B------:R-:W-:Y:S02]  /*2ee0*/  CS2R R214, SRZ ;  /* 0x0000000000d67805 */ /* 0x000fe4000001ff00 */
[----:B------:R-:W-:Y:S02]  /*2ef0*/  CS2R R212, SRZ ;  /* 0x0000000000d47805 */ /* 0x000fe4000001ff00 */
[----:B------:R-:W-:Y:S01]  /*2f00*/  ISETP.NE.AND P0, PT, RZ, UR7, PT ;  /* 0x00000007ff007c0c */ /* 0x000fe2000bf05270 */
        /* <DEDUP_REMOVED lines=93> */
[----:B------:R-:W-:-:S02]  /*34e0*/  WARPGROUP.DEPBAR.LE gsb0, 0x0 ;  /* 0x00008000000079c5 */ /* 0x000fc40000010000 */
[----:B-1----:R-:W-:Y:S01]  /*34f0*/  IMAD.MOV.U32 R3, RZ, RZ, R129 ;  /* 0x000000ffff037224 */ /* 0x002fe200078e0081 */
[----:B------:R-:W-:Y:S01]  /*3500*/  STL [R1+0x334], RZ ;  /* 0x000334ff01007387 */ /* 0x000fe20000100800 */
[----:B------:R-:W-:Y:S02]  /*3510*/  IMAD.MOV.U32 R2, RZ, RZ, R130 ;  /* 0x000000ffff027224 */ /* 0x000fe400078e0082 */
[----:B0-----:R-:W-:Y:S01]  /*3520*/  IMAD.MOV.U32 R0, RZ, RZ, R131 ;  /* 0x000000ffff007224 */ /* 0x001fe200078e0083 */
        /* <DEDUP_REMOVED lines=23> */
[----:B------:R0:W-:Y:S04]  /*36a0*/  STL.64 [R1], R4 ;  /* 0x0000000401007387 */ /* 0x0001e80000100a00 */
[----:B------:R1:W-:Y:S04]  /*36b0*/  STL.64 [R1+0x8], R6 ;  /* 0x0000080601007387 */ /* 0x0003e80000100a00 */
[----:B------:R4:W-:Y:S04]  /*36c0*/  STL.64 [R1+0x10], R8 ;  /* 0x0000100801007387 */ /* 0x0009e80000100a00 */
[----:B------:R5:W-:Y:S01]  /*36d0*/  STL.64 [R1+0x18], R10 ;  /* 0x0000180a01007387 */ /* 0x000be20000100a00 */
[----:B0-----:R-:W-:-:S03]  /*36e0*/  CS2R R4, SRZ ;  /* 0x0000000000047805 */ /* 0x001fc6000001ff00 */
[----:B------:R0:W-:Y:S01]  /*36f0*/  STL.64 [R1+0x20], R12 ;  /* 0x0000200c01007387 */ /* 0x0001e20000100a00 */
[----:B-1----:R-:W-:-:S03]  /*3700*/  CS2R R6, SRZ ;  /* 0x0000000000067805 */ /* 0x002fc6000001ff00 */
[----:B------:R1:W-:Y:S01]  /*3710*/  STL.64 [R1+0x28], R14 ;  /* 0x0000280e01007387 */ /* 0x0003e20000100a00 */
[----:B----4-:R-:W-:-:S03]  /*3720*/  CS2R R8, SRZ ;  /* 0x0000000000087805 */ /* 0x010fc6000001ff00 */
[----:B------:R4:W-:Y:S01]  /*3730*/  STL.64 [R1+0x30], R16 ;  /* 0x0000301001007387 */ /* 0x0009e20000100a00 */
[----:B-----5:R-:W-:-:S03]  /*3740*/  CS2R R10, SRZ ;  /* 0x00000000000a7805 */ /* 0x020fc6000001ff00 */
[----:B------:R5:W-:Y:S01]  /*3750*/  STL.64 [R1+0x38], R18 ;  /* 0x0000381201007387 */ /* 0x000be20000100a00 */
[----:B0-----:R-:W-:-:S03]  /*3760*/  CS2R R12, SRZ ;  /* 0x00000000000c7805 */ /* 0x001fc6000001ff00 */
[----:B------:R0:W-:Y:S01]  /*3770*/  STL.64 [R1+0x40], R20 ;  /* 0x0000401401007387 */ /* 0x0001e20000100a00 */
[----:B-1----:R-:W-:-:S03]  /*3780*/  CS2R R14, SRZ ;  /* 0x00000000000e7805 */ /* 0x002fc6000001ff00 */
[----:B------:R1:W-:Y:S01]  /*3790*/  STL.64 [R1+0x48], R22 ;  /* 0x0000481601007387 */ /* 0x0003e20000100a00 */
[----:B----4-:R-:W-:-:S03]  /*37a0*/  CS2R R16, SRZ ;  /* 0x0000000000107805 */ /* 0x010fc6000001ff00 */
[----:B------:R-:W-:Y:S01]  /*37b0*/  STL.64 [R1+0x50], R24 ;  /* 0x0000501801007387 */ /* 0x000fe20000100a00 */
[----:B-----5:R-:W-:-:S03]  /*37c0*/  CS2R R18, SRZ ;  /* 0x0000000000127805 */ /* 0x020fc6000001ff00 */
[----:B------:R-:W-:Y:S01]  /*37d0*/  STL.64 [R1+0x58], R26 ;  /* 0x0000581a01007387 */ /* 0x000fe20000100a00 */
[----:B0-----:R-:W-:-:S03]  /*37e0*/  CS2R R20, SRZ ;  /* 0x0000000000147805 */ /* 0x001fc6000001ff00 */
[----:B------:R-:W-:Y:S01]  /*37f0*/  STL.64 [R1+0x60], R28 ;  /* 0x0000601c01007387 */ /* 0x000fe20000100a00 */
[----:B-1----:R-:W-:-:S03]  /*3800*/  CS2R R22, SRZ ;  /* 0x0000000000167805 */ /* 0x002fc6000001ff00 */
[----:B------:R-:W-:Y:S04]  /*3810*/  STL.64 [R1+0x68], R30 ;  /* 0x0000681e01007387 */ /* 0x000fe80000100a00 */
        /* <DEDUP_REMOVED lines=49> */
[----:B------:R0:W-:Y:S04]  /*3b30*/  STL.64 [R1+0x1f8], R130 ;  /* 0x0001f88201007387 */ /* 0x0001e80000100a00 */
[----:B------:R1:W-:Y:S04]  /*3b40*/  STL [R1+0x2d4], RZ ;  /* 0x0002d4ff01007387 */ /* 0x0003e80000100800 */
[----:B------:R1:W-:Y:S01]  /*3b50*/  STL [R1+0x2d0], RZ ;  /* 0x0002d0ff01007387 */ /* 0x0003e20000100800 */
[----:B0-----:R-:W-:-:S03]  /*3b60*/  WARPGROUP.ARRIVE ;  /* 0x00000000000079c5 */ /* 0x001fc60000000000 */
[----:B------:R1:W-:Y:S04]  /*3b70*/  STL [R1+0x2cc], RZ ;  /* 0x0002ccff01007387 */ /* 0x0003e80000100800 */
[----:B------:R1:W-:Y:S01]  /*3b80*/  STL [R1+0x2c8], RZ ;  /* 0x0002c8ff01007387 */ /* 0x0003e20000100800 */
[----:B------:R-:W-:Y:S03]  /*3b90*/  QGMMA.64x256x32.F32.E4M3.E4M3 R24, gdesc[UR16], RZ, !UPT, gsb0 ;  /* 0x03e00000101879f3 */ /* 0x000fe6000c0008ff */
        /* <DEDUP_REMOVED lines=50> */
[----:B------:R-:W-:-:S02]  /*3ec0*/  WARPGROUP.DEPBAR.LE gsb0, 0x0 ;  /* 0x00008000000079c5 */ /* 0x000fc40000010000 */
[----:B------:R-:W-:Y:S05]  /*3ed0*/  @!P0 BRA `(.L_x_19) ;  /* 0x0000002000f88947 */ /* 0x000fea0003800000 */
[----:B------:R-:W4:Y:S04]  /*3ee0*/  LDL R4, [R1] ;  /* 0x0000000001047983 */ /* 0x000f280000100800 */
[----:B------:R-:W5:Y:S04]  /*3ef0*/  LDL R5, [R1+0x4] ;  /* 0x0000040001057983 */ /* 0x000f680000100800 */
[----:B------:R-:W2:Y:S04]  /*3f00*/  LDL R6, [R1+0x8] ;  /* 0x0000080001067983 */ /* 0x000ea80000100800 */
[----:B------:R-:W3:Y:S04]  /*3f10*/  LDL R7, [R1+0xc] ;  /* 0x00000c0001077983 */ /* 0x000ee80000100800 */
        /* <DEDUP_REMOVED lines=100> */
[----:B------:R0:W-:Y:S04]  /*4560*/  STL [R1+0x4c0], R131 ;  /* 0x0004c08301007387 */ /* 0x0001e80000100800 */
[----:B0-----:R-:W3:Y:S04]  /*4570*/  LDL R131, [R1+0x1a0] ;  /* 0x0001a00001837983 */ /* 0x001ee80000100800 */
        /* <DEDUP_REMOVED lines=39> */
[----:B0-----:R-:W3:Y:S01]  /*47f0*/  LDL R151, [R1+0x1f0] ;  /* 0x0001f00001977983 */ /* 0x001ee20000100800 */
[----:B------:R-:W-:-:S01]  /*4800*/  FADD R3, RZ, R3 ;  /* 0x00000003ff037221 */ /* 0x000fc20000000000 */
[----:B------:R-:W-:Y:S01]  /*4810*/  FADD R2, RZ, R2 ;  /* 0x00000002ff027221 */ /* 0x000fe20000000000 */
[----:B----4-:R-:W-:-:S01]  /*4820*/  FADD R4, RZ, R4 ;  /* 0x00000004ff047221 */ /* 0x010fc20000000000 */
[----:B-----5:R-:W-:Y:S01]  /*4830*/  FADD R5, RZ, R5 ;  /* 0x00000005ff057221 */ /* 0x020fe20000000000 */
[----:B--2---:R-:W-:-:S01]  /*4840*/  FADD R6, RZ, R6 ;  /* 0x00000006ff067221 */ /* 0x004fc20000000000 */
[----:B---3--:R-:W-:Y:S01]  /*4850*/  FADD R7, RZ, R7 ;  /* 0x00000007ff077221 */ /* 0x008fe20000000000 */
[----:B------:R-:W-:-:S01]  /*4860*/  FADD R8, RZ, R8 ;  /* 0x00000008ff087221 */ /* 0x000fc20000000000 */
[----:B------:R-:W-:Y:S01]  /*4870*/  FADD R9, RZ, R9 ;  /* 0x00000009ff097221 */ /* 0x000fe20000000000 */
        /* <DEDUP_REMOVED lines=13> */
[----:B------:R-:W2:Y:S01]  /*4950*/  LDL.LU R131, [R1+0x4c0] ;  /* 0x0004c00001837983 */ /* 0x000ea20000300800 */
        /* <DEDUP_REMOVED lines=13> */
[----:B------:R-:W3:Y:S01]  /*4a30*/  LDL.LU R132, [R1+0x4bc] ;  /* 0x0004bc0001847983 */ /* 0x000ee20000300800 */
        /* <DEDUP_REMOVED lines=16> */
[----:B------:R0:W-:Y:S01]  /*4b40*/  STL [R1+0x200], R133 ;  /* 0x0002008501007387 */ /* 0x0001e20000100800 */
        /* <DEDUP_REMOVED lines=9> */
[----:B0-----:R-:W4:Y:S01]  /*4be0*/  LDL.LU R133, [R1+0x4b8] ;  /* 0x0004b80001857983 */ /* 0x001f220000300800 */
[----:B------:R-:W-:-:S01]  /*4bf0*/  FADD R185, RZ, R185 ;  /* 0x000000b9ffb97221 */ /* 0x000fc20000000000 */
[----:B------:R-:W-:Y:S01]  /*4c00*/  FADD R186, RZ, R186 ;  /* 0x000000baffba7221 */ /* 0x000fe20000000000 */
[----:B------:R-:W-:-:S01]  /*4c10*/  FADD R187, RZ, R187 ;  /* 0x000000bbffbb7221 */ /* 0x000fc20000000000 */
        /* <DEDUP_REMOVED lines=10> */
[----:B0-----:R-:W5:Y:S01]  /*4cc0*/  LDL.LU R134, [R1+0x4b4] ;  /* 0x0004b40001867983 */ /* 0x001f620000300800 */
        /* <DEDUP_REMOVED lines=51> */
[----:B0-----:R-:W5:Y:S04]  /*5000*/  LDL.LU R138, [R1+0x4a4] ;  /* 0x0004a400018a7983 */ /* 0x001f680000300800 */
[----:B------:R0:W-:Y:S01]  /*5010*/  STL [R1+0x218], R139 ;  /* 0x0002188b01007387 */ /* 0x0001e20000100800 */
[----:B------:R-:W-:-:S03]  /*5020*/  FADD R140, RZ, R140 ;  /* 0x0000008cff8c7221 */ /* 0x000fc60000000000 */
        /* <DEDUP_REMOVED lines=34> */
[----:B------:R0:W-:Y:S04]  /*5250*/  STL [R1+0x248], R151 ;  /* 0x0002489701007387 */ /* 0x0001e80000100800 */
[----:B0-----:R-:W5:Y:S04]  /*5260*/  LDL.LU R151, [R1+0x470] ;  /* 0x0004700001977983 */ /* 0x001f680000300800 */
[----:B------:R0:W-:Y:S04]  /*5270*/  STL [R1+0x24c], R3 ;  /* 0x00024c0301007387 */ /* 0x0001e80000100800 */
[----:B------:R1:W-:Y:S01]  /*5280*/  STL [R1+0x250], R2 ;  /* 0x0002500201007387 */ /* 0x0003e20000100800 */
[----:B0-----:R-:W-:-:S01]  /*5290*/  FADD R3, RZ, R0 ;  /* 0x00000000ff037221 */ /* 0x001fc20000000000 */
[----:B------:R-:W-:Y:S01]  /*52a0*/  FADD R0, RZ, R25 ;  /* 0x00000019ff007221 */ /* 0x000fe20000000000 */
[----:B-1----:R-:W-:-:S03]  /*52b0*/  FADD R2, RZ, R24 ;  /* 0x00000018ff027221 */ /* 0x002fc60000000000 */
[----:B------:R0:W-:Y:S04]  /*52c0*/  STL [R1+0x254], R3 ;  /* 0x0002540301007387 */ /* 0x0001e80000100800 */
[----:B------:R1:W-:Y:S04]  /*52d0*/  STL [R1+0x258], R2 ;  /* 0x0002580201007387 */ /* 0x0003e80000100800 */
[----:B------:R2:W-:Y:S01]  /*52e0*/  STL [R1+0x25c], R0 ;  /* 0x00025c0001007387 */ /* 0x0005e20000100800 */
[----:B0-----:R-:W-:-:S01]  /*52f0*/  FADD R3, RZ, R26 ;  /* 0x0000001aff037221 */ /* 0x001fc20000000000 */
[----:B-1----:R-:W-:-:S04]  /*5300*/  FADD R2, RZ, R27 ;  /* 0x0000001bff027221 */ /* 0x002fc80000000000 */
[----:B------:R0:W-:Y:S01]  /*5310*/  STL [R1+0x260], R3 ;  /* 0x0002600301007387 */ /* 0x0001e20000100800 */
[----:B--2---:R-:W-:-:S03]  /*5320*/  FADD R0, RZ, R28 ;  /* 0x0000001cff007221 */ /* 0x004fc60000000000 */
        /* <DEDUP_REMOVED lines=207> */
[----:B---3--:R-:W-:-:S04]  /*6020*/  FADD R2, RZ, R132 ;  /* 0x00000084ff027221 */ /* 0x008fc80000000000 */
[----:B------:R5:W-:Y:S01]  /*6030*/  STL [R1+0x404], R3 ;  /* 0x0004040301007387 */ /* 0x000be20000100800 */
[----:B----4-:R-:W-:-:S03]  /*6040*/  FADD R0, RZ, R133 ;  /* 0x00000085ff007221 */ /* 0x010fc60000000000 */
[----:B------:R0:W-:Y:S04]  /*6050*/  STL [R1+0x408], R2 ;  /* 0x0004080201007387 */ /* 0x0001e80000100800 */
[----:B------:R1:W-:Y:S01]  /*6060*/  STL [R1+0x40c], R0 ;  /* 0x00040c0001007387 */ /* 0x0003e20000100800 */
[----:B-----5:R-:W-:-:S01]  /*6070*/  FADD R3, RZ, R134 ;  /* 0x00000086ff037221 */ /* 0x020fc20000000000 */
[----:B0-----:R-:W-:-:S04]  /*6080*/  FADD R2, RZ, R135 ;  /* 0x00000087ff027221 */ /* 0x001fc80000000000 */
[----:B------:R0:W-:Y:S01]  /*6090*/  STL [R1+0x410], R3 ;  /* 0x0004100301007387 */ /* 0x0001e20000100800 */
[----:B-1----:R-:W-:-:S03]  /*60a0*/  FADD R0, RZ, R136 ;  /* 0x00000088ff007221 */ /* 0x002fc60000000000 */
        /* <DEDUP_REMOVED lines=32> */
[----:B------:R-:W-:-:S05]  /*62b0*/  UMOV UR6, URZ ;  /* 0x0000003f00067c82 */ /* 0x000fca0008000000 */
.L_x_19:
[----:B------:R-:W-:-:S04]  /*62c0*/  UIADD3 UR14, UR5, 0x1, URZ ;  /* 0x00000001050e7890 */ /* 0x000fc8000fffe03f */
[----:B------:R-:W-:-:S04]  /*62d0*/  UISETP.NE.AND UP0, UPT, UR14, 0xe, UPT ;  /* 0x0000000e0e00788c */ /* 0x000fc8000bf05270 */
[----:B------:R-:W-:Y:S02]  /*62e0*/  USEL UR8, URZ, 0x1, UP0 ;  /* 0x000000013f087887 */ /* 0x000fe40008000000 */
[----:B------:R-:W-:Y:S02]  /*62f0*/  USEL UR14, UR14, URZ, UP0 ;  /* 0x0000003f0e0e7287 */ /* 0x000fe40008000000 */
[----:B------:R-:W-:-:S06]  /*6300*/  ULOP3.LUT UR8, UR4, UR8, URZ, 0x3c, !UPT ;  /* 0x0000000804087292 */ /* 0x000fcc000f8e3c3f */
[----:B0-----:R-:W-:Y:S01]  /*6310*/  IMAD.U32 R0, RZ, RZ, UR8 ;  /* 0x00000008ff007e24 */ /* 0x001fe2000f8e00ff */
[----:B------:R-:W-:-:S06]  /*6320*/  UMOV UR8, 0x1 ;  /* 0x0000000100087882 */ /* 0x000fcc0000000000 */
.L_x_14:
[----:B------:R-:W-:-:S04]  /*6330*/  UISETP.LT.AND UP0, UPT, UR9, 0x1, UPT ;  /* 0x000000010900788c */ /* 0x000fc8000bf01270 */
[----:B------:R-:W-:-:S04]  /*6340*/  USEL UR15, UR9, 0x1, UP0 ;  /* 0x00000001090f7887 */ /* 0x000fc80008000000 */
[----:B------:R-:W-:-:S04]  /*6350*/  UIADD3 UR15, UR9, -UR15, URZ ;  /* 0x8000000f090f7290 */ /* 0x000fc8000fffe03f */
[----:B------:R-:W-:-:S06]  /*6360*/  UISETP.GE.AND UP0, UPT, UR15, 0x1, UPT ;  /* 0x000000010f00788c */ /* 0x000fcc000bf06270 */
[----:B------:R-:W-:-:S13]  /*6370*/  PLOP3.LUT P0, PT, PT, PT, UP0, 0x80, 0x0 ;  /* 0x000000000000781c */ /* 0x000fda0003f0f008 */
[----:B------:R-:W-:Y:S05]  /*6380*/  @!P0 BRA `(.L_x_20) ;  /* 0x0000004c00948947 */ /* 0x000fea0003800000 */
[----:B------:R-:W-:Y:S01]  /*6390*/  IMAD.U32 R2, RZ, RZ, UR15 ;  /* 0x0000000fff027e24 */ /* 0x000fe2000f8e00ff */
[----:B------:R-:W-:Y:S01]  /*63a0*/  UMOV UR25, UR5 ;  /* 0x0000000500197c82 */ /* 0x000fe20008000000 */
[----:B------:R-:W-:-:S05]  /*63b0*/  ULDC UR26, c[0x0][0x50c] ;  /* 0x00014300001a7ab9 */ /* 0x000fca0000000800 */
.L_x_28:
[----:B------:R-:W-:-:S06]  /*63c0*/  UISETP.NE.AND UP0, UPT, UR24, 0x3, UPT ;  /* 0x000000031800788c */ /* 0x000fcc000bf05270 */
[----:B------:R-:W-:-:S13]  /*63d0*/  PLOP3.LUT P1, PT, PT, PT, UP0, 0x80, 0x0 ;  /* 0x000000000000781c */ /* 0x000fda0003f2f008 */
[----:B0-----:R-:W-:Y:S05]  /*63e0*/  @!P1 BRA `(.L_x_21) ;  /* 0x0000000000049947 */ /* 0x001fea0003800000 */
[----:B------:R-:W-:Y:S01]  /*63f0*/  BPT.TRAP 0x1 ;  /* 0x000000040000795c */ /* 0x000fe20000300000 */
.L_x_21:
[----:B------:R-:W0:Y:S01]  /*6400*/  S2UR UR15, SR_CgaCtaId ;  /* 0x00000000000f79c3 */ /* 0x000e220000008800 */
[----:B------:R-:W-:Y:S01]  /*6410*/  UMOV UR11, 0x400 ;  /* 0x00000400000b7882 */ /* 0x000fe20000000000 */
[----:B------:R-:W-:Y:S01]  /*6420*/  SHF.L.U32 R3, R0, 0x1f, RZ ;  /* 0x0000001f00037819 */ /* 0x000fe200000006ff */
[----:B0-----:R-:W-:-:S04]  /*6430*/  ULEA UR11, UR15, UR11, 0x18 ;  /* 0x0000000b0f0b7291 */ /* 0x001fc8000f8ec03f */
[----:B------:R-:W-:-:S09]  /*6440*/  ULEA UR15, UR14, UR11, 0x3 ;  /* 0x0000000b0e0f7291 */ /* 0x000fd2000f8e183f */
[----:B------:R0:W4:Y:S01]  /*6450*/  SYNCS.PHASECHK.TRANS64.TRYWAIT P0, [UR15], R3 ;  /* 0x00000003ff0075a7 */ /* 0x000122000800014f */
[----:B------:R-:W-:Y:S05]  /*6460*/  @!P1 BRA `(.L_x_22) ;  /* 0x0000000000049947 */ /* 0x000fea0003800000 */
[----:B------:R-:W-:Y:S01]  /*6470*/  BPT.TRAP 0x1 ;  /* 0x000000040000795c */ /* 0x000fe20000300000 */
.L_x_22:
[----:B----4-:R-:W-:Y:S05]  /*6480*/  @P0 BRA `(.L_x_23) ;  /* 0x0000000000080947 */ /* 0x010fea0003800000 */
[----:B------:R-:W4:Y:S02]  /*6490*/  SYNCS.PHASECHK.TRANS64.TRYWAIT P0, [UR15], R3 ;  /* 0x00000003ff0075a7 */ /* 0x000f24000800014f */
[----:B----4-:R-:W-:Y:S05]  /*64a0*/  @!P0 BRA `(.L_x_24) ;  /* 0x000001d400508947 */ /* 0x010fea0003800000 */
.L_x_23:
        /* <DEDUP_REMOVED lines=64> */
[----:B----4-:R-:W4:Y:S04]  /*68b0*/  LDL.LU.64 R108, [R1] ;  /* 0x00000000016c7983 */ /* 0x010f280000300a00 */
[----:B------:R-:W4:Y:S04]  /*68c0*/  LDL.LU.64 R110, [R1+0x8] ;  /* 0x00000800016e7983 */ /* 0x000f280000300a00 */
        /* <DEDUP_REMOVED lines=61> */
[----:B------:R-:W4:Y:S01]  /*6ca0*/  LDL.LU.64 R234, [R1+0x1f8] ;  /* 0x0001f80001ea7983 */ /* 0x000f220000300a00 */
[----:B------:R-:W-:-:S02]  /*6cb0*/  UIADD3 UR15, UR11, 0x1c200, URZ ;  /* 0x0001c2000b0f7890 */ /* 0x000fc4000fffe03f */
[----:B------:R-:W-:Y:S02]  /*6cc0*/  UISETP.NE.AND UP0, UPT, UR7, URZ, UPT ;  /* 0x0000003f0700728c */ /* 0x000fe4000bf05270 */
[----:B------:R-:W-:Y:S02]  /*6cd0*/  USHF.R.U32.HI UR15, URZ, 0x4, UR15 ;  /* 0x000000043f0f7899 */ /* 0x000fe4000801160f */
[----:B------:R-:W-:Y:S02]  /*6ce0*/  USEL UR8, UR8, URZ, !UP0 ;  /* 0x0000003f08087287 */ /* 0x000fe4000c000000 */
[----:B------:R-:W-:Y:S02]  /*6cf0*/  ULOP3.LUT UR15, UR15, 0x3fff, URZ, 0xc0, !UPT ;  /* 0x00003fff0f0f7892 */ /* 0x000fe4000f8ec03f */
[----:B------:R-:W-:Y:S02]  /*6d00*/  ULOP3.LUT UR16, UR12, 0x10000, URZ, 0xfc, !UPT ;  /* 0x000100000c107892 */ /* 0x000fe4000f8efc3f */
[----:B------:R-:W-:-:S02]  /*6d10*/  ULOP3.LUT UR15, UR15, 0x10000, URZ, 0xfc, !UPT ;  /* 0x000100000f0f7892 */ /* 0x000fc4000f8efc3f */
[----:B------:R-:W-:Y:S02]  /*6d20*/  UISETP.NE.U32.AND UP0, UPT, UR8, URZ, UPT ;  /* 0x0000003f0800728c */ /* 0x000fe4000bf05070 */
[----:B------:R-:W-:Y:S02]  /*6d30*/  ULEA UR16, UR14, UR16, 0x9 ;  /* 0x000000100e107291 */ /* 0x000fe4000f8e483f */
[----:B------:R-:W-:Y:S01]  /*6d40*/  ULEA UR18, UR14, UR15, 0x9 ;  /* 0x0000000f0e127291 */ /* 0x000fe2000f8e483f */
[----:B------:R-:W-:Y:S01]  /*6d50*/  UMOV UR17, 0xc0000010 ;  /* 0xc000001000117882 */ /* 0x000fe20000000000 */
[----:B------:R-:W-:Y:S01]  /*6d60*/  UMOV UR19, 0xc0000010 ;  /* 0xc000001000137882 */ /* 0x000fe20000000000 */
[----:B----4-:R-:W-:-:S06]  /*6d70*/  WARPGROUP.ARRIVE ;  /* 0x00000000000079c5 */ /* 0x010fcc0000000000 */
[----:B------:R-:W-:Y:S03]  /*6d80*/  QGMMA.64x256x32.F32.E4M3.E4M3 R108, gdesc[UR16], R108, UP0, gsb0 ;  /* 0x03e00000106c79f3 */ /* 0x000fe6000b80086c */
[----:B------:R-:W-:Y:S02]  /*6d90*/  WARPGROUP.DEPBAR.LE gsb0, 0x0 ;  /* 0x00008000000079c5 */ /* 0x000fe40000010000 */
[----:B------:R-:W-:Y:S01]  /*6da0*/  STL.64 [R1], R108 ;  /* 0x0000006c01007387 */ /* 0x000fe20000100a00 */
[----:B0-----:R-:W-:-:S03]  /*6db0*/  IMAD.MOV.U32 R3, RZ, RZ, R108 ;  /* 0x000000ffff037224 */ /* 0x001fc600078e006c */
        /* <DEDUP_REMOVED lines=63> */
[----:B0-----:R0:W5:Y:S04]  /*71b0*/  LDL.LU.64 R234, [R1+0x668] ;  /* 0x0006680001ea7983 */ /* 0x0011680000300a00 */
[----:B------:R0:W5:Y:S04]  /*71c0*/  LDL.LU.64 R232, [R1+0x660] ;  /* 0x0006600001e87983 */ /* 0x0001680000300a00 */
        /* <DEDUP_REMOVED lines=62> */
[----:B------:R-:W-:Y:S01]  /*75b0*/  UIADD3 UR16, UR16, 0x100, URZ ;  /* 0x0000010010107890 */ /* 0x000fe2000fffe03f */
[----:B------:R-:W-:Y:S01]  /*75c0*/  UMOV UR17, 0xc0000010 ;  /* 0xc000001000117882 */ /* 0x000fe20000000000 */
[----:B------:R-:W-:Y:S01]  /*75d0*/  UIADD3 UR6, UR6, 0x1, URZ ;  /* 0x0000000106067890 */ /* 0x000fe2000fffe03f */
[----:B----4-:R-:W-:-:S06]  /*75e0*/  WARPGROUP.ARRIVE ;  /* 0x00000000000079c5 */ /* 0x010fcc0000000000 */
[----:B------:R-:W-:Y:S01]  /*75f0*/  QGMMA.64x256x32.F32.E4M3.E4M3 R24, gdesc[UR16], R24, UP0, gsb0 ;  /* 0x03e00000101879f3 */ /* 0x000fe2000b800818 */
[----:B------:R-:W-:-:S04]  /*7600*/  UISETP.NE.AND UP0, UPT, UR6, UR26, UPT ;  /* 0x0000001a0600728c */ /* 0x000fc8000bf05270 */
[----:B------:R-:W-:-:S06]  /*7610*/  USEL UR7, URZ, 0x1, UP0 ;  /* 0x000000013f077887 */ /* 0x000fcc0008000000 */
[----:B------:R-:W-:Y:S01]  /*7620*/  ISETP.NE.AND P0, PT, RZ, UR7, PT ;  /* 0x00000007ff007c0c */ /* 0x000fe2000bf05270 */
[----:B------:R-:W-:-:S12]  /*7630*/  WARPGROUP.DEPBAR.LE gsb0, 0x0 ;  /* 0x00008000000079c5 */ /* 0x000fd80000010000 */
[----:B0-----:R-:W-:Y:S05]  /*7640*/  @!P0 BRA `(.L_x_25) ;  /* 0x00000038008c8947 */ /* 0x001fea0003800000 */
[----:B------:R0:W-:Y:S04]  /*7650*/  STL [R1+0x658], R31 ;  /* 0x0006581f01007387 */ /* 0x0001e80000100800 */
[----:B------:R4:W-:Y:S01]  /*7660*/  STL [R1+0x654], R32 ;  /* 0x0006542001007387 */ /* 0x0009e20000100800 */
[----:B0-----:R-:W-:-:S03]  /*7670*/  IMAD.MOV.U32 R31, RZ, RZ, R3 ;  /* 0x000000ffff1f7224 */ /* 0x001fc600078e0003 */
[----:B----4-:R-:W4:Y:S04]  /*7680*/  LDL R32, [R1+0x4] ;  /* 0x0000040001207983 */ /* 0x010f280000100800 */
[----:B------:R0:W-:Y:S04]  /*7690*/  STL [R1+0x650], R33 ;  /* 0x0006502101007387 */ /* 0x0001e80000100800 */
[----:B0-----:R-:W2:Y:S04]  /*76a0*/  LDL R33, [R1+0x8] ;  /* 0x0000080001217983 */ /* 0x001ea80000100800 */
        /* <DEDUP_REMOVED lines=177> */
[----:B0-----:R-:W3:Y:S04]  /*81c0*/  LDL.LU R122, [R1+0x200] ;  /* 0x00020000017a7983 */ /* 0x001ee80000300800 */
        /* <DEDUP_REMOVED lines=14> */
[----:B------:R-:W3:Y:S04]  /*82b0*/  LDL.LU R3, [R1+0x234] ;  /* 0x0002340001037983 */ /* 0x000ee80000300800 */
        /* <DEDUP_REMOVED lines=46> */
[----:B-----5:R0:W-:Y:S04]  /*85a0*/  STL [R1+0x470], R0 ;  /* 0x0004700001007387 */ /* 0x0201e80000100800 */
[----:B0-----:R-:W3:Y:S01]  /*85b0*/  LDL R0, [R1+0x168] ;  /* 0x0001680001007983 */ /* 0x001ee20000100800 */
[----:B------:R-:W-:-:S01]  /*85c0*/  FADD R4, R31, R4 ;  /* 0x000000041f047221 */ /* 0x000fc20000000000 */
[----:B----4-:R-:W-:Y:S01]  /*85d0*/  FADD R5, R32, R5 ;  /* 0x0000000520057221 */ /* 0x010fe20000000000 */
[----:B--2---:R-:W-:-:S01]  /*85e0*/  FADD R6, R33, R6 ;  /* 0x0000000621067221 */ /* 0x004fc20000000000 */
[----:B------:R-:W2:Y:S01]  /*85f0*/  LDL.LU R31, [R1+0x658] ;  /* 0x00065800011f7983 */ /* 0x000ea20000300800 */
[----:B---3--:R-:W-:-:S01]  /*8600*/  FADD R7, R34, R7 ;  /* 0x0000000722077221 */ /* 0x008fc20000000000 */
[----:B------:R-:W-:-:S02]  /*8610*/  FADD R8, R35, R8 ;  /* 0x0000000823087221 */ /* 0x000fc40000000000 */
[----:B------:R-:W3:Y:S01]  /*8620*/  LDL.LU R32, [R1+0x654] ;  /* 0x0006540001207983 */ /* 0x000ee20000300800 */
[----:B------:R-:W-:-:S03]  /*8630*/  FADD R9, R36, R9 ;  /* 0x0000000924097221 */ /* 0x000fc60000000000 */
[----:B------:R-:W4:Y:S01]  /*8640*/  LDL.LU R33, [R1+0x650] ;  /* 0x0006500001217983 */ /* 0x000f220000300800 */
        /* <DEDUP_REMOVED lines=160> */
[----:B------:R-:W-:-:S01]  /*9050*/  FADD R218, R117, R218 ;  /* 0x000000da75da7221 */ /* 0x000fc20000000000 */
[----:B------:R-:W-:Y:S02]  /*9060*/  FADD R122, R124, R122 ;  /* 0x0000007a7c7a7221 */ /* 0x000fe40000000000 */
[----:B------:R-:W4:Y:S01]  /*9070*/  LDL.LU R114, [R1+0x50c] ;  /* 0x00050c0001727983 */ /* 0x000f220000300800 */
[----:B------:R-:W-:-:S03]  /*9080*/  FADD R219, R118, R219 ;  /* 0x000000db76db7221 */ /* 0x000fc60000000000 */
[----:B------:R-:W4:Y:S01]  /*9090*/  LDL.LU R115, [R1+0x508] ;  /* 0x0005080001737983 */ /* 0x000f220000300800 */
[----:B------:R-:W-:-:S03]  /*90a0*/  FADD R220, R119, R220 ;  /* 0x000000dc77dc7221 */ /* 0x000fc60000000000 */
[----:B------:R-:W4:Y:S01]  /*90b0*/  LDL.LU R116, [R1+0x504] ;  /* 0x0005040001747983 */ /* 0x000f220000300800 */
[----:B------:R-:W-:-:S03]  /*90c0*/  FADD R221, R120, R221 ;  /* 0x000000dd78dd7221 */ /* 0x000fc60000000000 */
[----:B------:R-:W4:Y:S04]  /*90d0*/  LDL.LU R117, [R1+0x500] ;  /* 0x0005000001757983 */ /* 0x000f280000300800 */
[----:B------:R-:W4:Y:S04]  /*90e0*/  LDL.LU R118, [R1+0x4fc] ;  /* 0x0004fc0001767983 */ /* 0x000f280000300800 */
[----:B------:R-:W4:Y:S04]  /*90f0*/  LDL.LU R119, [R1+0x4f8] ;  /* 0x0004f80001777983 */ /* 0x000f280000300800 */
[----:B------:R-:W4:Y:S01]  /*9100*/  LDL.LU R120, [R1+0x4f4] ;  /* 0x0004f40001787983 */ /* 0x000f220000300800 */
[----:B------:R-:W-:-:S01]  /*9110*/  FADD R237, R126, R237 ;  /* 0x000000ed7eed7221 */ /* 0x000fc20000000000 */
[----:B------:R-:W-:Y:S01]  /*9120*/  FADD R236, R128, R236 ;  /* 0x000000ec80ec7221 */ /* 0x000fe20000000000 */
[----:B------:R-:W-:-:S01]  /*9130*/  FADD R225, R150, R225 ;  /* 0x000000e196e17221 */ /* 0x000fc20000000000 */
[----:B------:R0:W-:Y:S01]  /*9140*/  STL [R1+0x200], R122 ;  /* 0x0002007a01007387 */ /* 0x0001e20000100800 */
[----:B------:R-:W-:-:S01]  /*9150*/  FADD R228, R146, R228 ;  /* 0x000000e492e47221 */ /* 0x000fc20000000000 */
[----:B------:R-:W-:Y:S01]  /*9160*/  FADD R230, R143, R230 ;  /* 0x000000e68fe67221 */ /* 0x000fe20000000000 */
[----:B------:R-:W-:-:S01]  /*9170*/  FADD R231, R141, R231 ;  /* 0x000000e78de77221 */ /* 0x000fc20000000000 */
[----:B------:R-:W-:Y:S01]  /*9180*/  FADD R223, R2, R223 ;  /* 0x000000df02df7221 */ /* 0x000fe20000000000 */
[----:B------:R-:W-:-:S01]  /*9190*/  FADD R222, R0, R222 ;  /* 0x000000de00de7221 */ /* 0x000fc20000000000 */
[----:B------:R-:W-:Y:S01]  /*91a0*/  FADD R224, R151, R224 ;  /* 0x000000e097e07221 */ /* 0x000fe20000000000 */
[----:B------:R-:W-:-:S01]  /*91b0*/  FADD R226, R149, R226 ;  /* 0x000000e295e27221 */ /* 0x000fc20000000000 */
[----:B------:R-:W-:Y:S01]  /*91c0*/  FADD R227, R147, R227 ;  /* 0x000000e393e37221 */ /* 0x000fe20000000000 */
[----:B------:R-:W-:-:S01]  /*91d0*/  FADD R229, R145, R229 ;  /* 0x000000e591e57221 */ /* 0x000fc20000000000 */
[----:B0-----:R-:W2:Y:S01]  /*91e0*/  LDL.LU R122, [R1+0x204] ;  /* 0x00020400017a7983 */ /* 0x001ea20000300800 */
[----:B------:R-:W-:-:S01]  /*91f0*/  FADD R232, R136, R232 ;  /* 0x000000e888e87221 */ /* 0x000fc20000000000 */
[----:B------:R-:W-:Y:S01]  /*9200*/  FADD R233, R134, R233 ;  /* 0x000000e986e97221 */ /* 0x000fe20000000000 */
[----:B------:R-:W-:-:S01]  /*9210*/  FADD R234, R132, R234 ;  /* 0x000000ea84ea7221 */ /* 0x000fc20000000000 */
[----:B------:R-:W3:Y:S01]  /*9220*/  LDL.LU R124, [R1+0x208] ;  /* 0x00020800017c7983 */ /* 0x000ee20000300800 */
[----:B------:R-:W-:-:S03]  /*9230*/  FADD R235, R130, R235 ;  /* 0x000000eb82eb7221 */ /* 0x000fc60000000000 */
[----:B------:R-:W4:Y:S04]  /*9240*/  LDL.LU R126, [R1+0x20c] ;  /* 0x00020c00017e7983 */ /* 0x000f280000300800 */
[----:B------:R-:W4:Y:S04]  /*9250*/  LDL.LU R128, [R1+0x210] ;  /* 0x0002100001807983 */ /* 0x000f280000300800 */
[----:B------:R-:W4:Y:S04]  /*9260*/  LDL.LU R150, [R1+0x214] ;  /* 0x0002140001967983 */ /* 0x000f280000300800 */
[----:B------:R-:W4:Y:S04]  /*9270*/  LDL.LU R146, [R1+0x218] ;  /* 0x0002180001927983 */ /* 0x000f280000300800 */
[----:B------:R-:W4:Y:S04]  /*9280*/  LDL.LU R143, [R1+0x21c] ;  /* 0x00021c00018f7983 */ /* 0x000f280000300800 */
[----:B------:R-:W4:Y:S04]  /*9290*/  LDL.LU R141, [R1+0x220] ;  /* 0x00022000018d7983 */ /* 0x000f280000300800 */
[----:B------:R-:W4:Y:S04]  /*92a0*/  LDL.LU R2, [R1+0x224] ;  /* 0x0002240001027983 */ /* 0x000f280000300800 */
[----:B------:R-:W4:Y:S04]  /*92b0*/  LDL.LU R0, [R1+0x228] ;  /* 0x0002280001007983 */ /* 0x000f280000300800 */
[----:B------:R-:W4:Y:S04]  /*92c0*/  LDL R130, [R1+0x1e0] ;  /* 0x0001e00001827983 */ /* 0x000f280000100800 */
[----:B------:R-:W4:Y:S04]  /*92d0*/  LDL R132, [R1+0x1e4] ;  /* 0x0001e40001847983 */ /* 0x000f280000100800 */
[----:B------:R-:W4:Y:S04]  /*92e0*/  LDL R134, [R1+0x1e8] ;  /* 0x0001e80001867983 */ /* 0x000f280000100800 */
[----:B------:R-:W4:Y:S04]  /*92f0*/  LDL R136, [R1+0x1ec] ;  /* 0x0001ec0001887983 */ /* 0x000f280000100800 */
[----:B------:R-:W4:Y:S04]  /*9300*/  LDL R151, [R1+0x1f0] ;  /* 0x0001f00001977983 */ /* 0x000f280000100800 */
[----:B------:R-:W4:Y:S04]  /*9310*/  LDL R149, [R1+0x1f4] ;  /* 0x0001f40001957983 */ /* 0x000f280000100800 */
[----:B------:R-:W4:Y:S04]  /*9320*/  LDL R147, [R1+0x1f8] ;  /* 0x0001f80001937983 */ /* 0x000f280000100800 */
[----:B------:R-:W4:Y:S01]  /*9330*/  LDL R145, [R1+0x1fc] ;  /* 0x0001fc0001917983 */ /* 0x000f220000100800 */
[----:B------:R-:W-:-:S01]  /*9340*/  FADD R137, R138, R137 ;  /* 0x000000898a897221 */ /* 0x000fc20000000000 */
[----:B------:R-:W-:Y:S01]  /*9350*/  FADD R133, R135, R133 ;  /* 0x0000008587857221 */ /* 0x000fe20000000000 */
[----:B------:R-:W-:-:S01]  /*9360*/  FADD R3, R131, R3 ;  /* 0x0000000383037221 */ /* 0x000fc20000000000 */
[----:B--2---:R-:W-:-:S02]  /*9370*/  FADD R122, R121, R122 ;  /* 0x0000007a797a7221 */ /* 0x004fc40000000000 */
[----:B------:R-:W2:Y:S01]  /*9380*/  LDL.LU R121, [R1+0x4f0] ;  /* 0x0004f00001797983 */ /* 0x000ea20000300800 */
[----:B---3--:R-:W-:-:S03]  /*9390*/  FADD R124, R123, R124 ;  /* 0x0000007c7b7c7221 */ /* 0x008fc60000000000 */
[----:B------:R0:W-:Y:S01]  /*93a0*/  STL [R1+0x204], R122 ;  /* 0x0002047a01007387 */ /* 0x0001e20000100800 */
[----:B----4-:R-:W-:-:S01]  /*93b0*/  FADD R126, R125, R126 ;  /* 0x0000007e7d7e7221 */ /* 0x010fc20000000000 */
[----:B------:R-:W-:Y:S02]  /*93c0*/  FADD R128, R127, R128 ;  /* 0x000000807f807221 */ /* 0x000fe40000000000 */
[----:B0-----:R-:W3:Y:S04]  /*93d0*/  LDL.LU R122, [R1+0x4ec] ;  /* 0x0004ec00017a7983 */ /* 0x001ee80000300800 */
[----:B------:R-:W4:Y:S04]  /*93e0*/  LDL.LU R123, [R1+0x4e8] ;  /* 0x0004e800017b7983 */ /* 0x000f280000300800 */
[----:B------:R0:W-:Y:S01]  /*93f0*/  STL [R1+0x208], R124 ;  /* 0x0002087c01007387 */ /* 0x0001e20000100800 */
[----:B------:R-:W-:-:S01]  /*9400*/  FADD R150, R129, R150 ;  /* 0x0000009681967221 */ /* 0x000fc20000000000 */
[----:B------:R-:W-:Y:S01]  /*9410*/  FADD R146, R148, R146 ;  /* 0x0000009294927221 */ /* 0x000fe20000000000 */
[----:B------:R-:W-:-:S01]  /*9420*/  FADD R143, R144, R143 ;  /* 0x0000008f908f7221 */ /* 0x000fc20000000000 */
[----:B------:R-:W-:Y:S01]  /*9430*/  FADD R141, R142, R141 ;  /* 0x0000008d8e8d7221 */ /* 0x000fe20000000000 */
[----:B0-----:R-:W4:Y:S04]  /*9440*/  LDL.LU R124, [R1+0x4e4] ;  /* 0x0004e400017c7983 */ /* 0x001f280000300800 */
[----:B------:R-:W4:Y:S04]  /*9450*/  LDL.LU R125, [R1+0x4e0] ;  /* 0x0004e000017d7983 */ /* 0x000f280000300800 */
[----:B------:R0:W-:Y:S01]  /*9460*/  STL [R1+0x20c], R126 ;  /* 0x00020c7e01007387 */ /* 0x0001e20000100800 */
[----:B------:R-:W-:-:S01]  /*9470*/  FADD R2, R140, R2 ;  /* 0x000000028c027221 */ /* 0x000fc20000000000 */
[----:B------:R-:W-:-:S02]  /*9480*/  FADD R0, R139, R0 ;  /* 0x000000008b007221 */ /* 0x000fc40000000000 */
[----:B0-----:R-:W4:Y:S04]  /*9490*/  LDL.LU R126, [R1+0x4dc] ;  /* 0x0004dc00017e7983 */ /* 0x001f280000300800 */
[----:B------:R-:W4:Y:S04]  /*94a0*/  LDL.LU R127, [R1+0x4d8] ;  /* 0x0004d800017f7983 */ /* 0x000f280000300800 */
[----:B------:R0:W-:Y:S04]  /*94b0*/  STL [R1+0x210], R128 ;  /* 0x0002108001007387 */ /* 0x0001e80000100800 */
[----:B0-----:R-:W4:Y:S04]  /*94c0*/  LDL.LU R128, [R1+0x4d4] ;  /* 0x0004d40001807983 */ /* 0x001f280000300800 */
[----:B------:R-:W4:Y:S04]  /*94d0*/  LDL.LU R129, [R1+0x4d0] ;  /* 0x0004d00001817983 */ /* 0x000f280000300800 */
[----:B------:R-:W-:Y:S04]  /*94e0*/  STL [R1+0x214], R150 ;  /* 0x0002149601007387 */ /* 0x000fe80000100800 */
[----:B------:R-:W-:Y:S04]  /*94f0*/  STL [R1+0x218], R146 ;  /* 0x0002189201007387 */ /* 0x000fe80000100800 */
[----:B------:R-:W-:Y:S04]  /*9500*/  STL [R1+0x21c], R143 ;  /* 0x00021c8f01007387 */ /* 0x000fe80000100800 */
[----:B------:R-:W-:Y:S04]  /*9510*/  STL [R1+0x220], R141 ;  /* 0x0002208d01007387 */ /* 0x000fe80000100800 */
[----:B------:R-:W-:Y:S04]  /*9520*/  STL [R1+0x224], R2 ;  /* 0x0002240201007387 */ /* 0x000fe80000100800 */
[----:B------:R-:W-:Y:S04]  /*9530*/  STL [R1+0x228], R0 ;  /* 0x0002280001007387 */ /* 0x000fe80000100800 */
[----:B------:R-:W2:Y:S04]  /*9540*/  LDL.LU R131, [R1+0x238] ;  /* 0x0002380001837983 */ /* 0x000ea80000300800 */
[----:B------:R-:W-:Y:S04]  /*9550*/  STL [R1+0x22c], R137 ;  /* 0x00022c8901007387 */ /* 0x000fe80000100800 */
[----:B------:R0:W-:Y:S04]  /*9560*/  STL [R1+0x230], R133 ;  /* 0x0002308501007387 */ /* 0x0001e80000100800 */
[----:B0-----:R-:W3:Y:S04]  /*9570*/  LDL.LU R133, [R1+0x23c] ;  /* 0x00023c0001857983 */ /* 0x001ee80000300800 */
[----:B------:R-:W4:Y:S04]  /*9580*/  LDL.LU R135, [R1+0x240] ;  /* 0x0002400001877983 */ /* 0x000f280000300800 */
[----:B------:R0:W-:Y:S04]  /*9590*/  STL [R1+0x234], R3 ;  /* 0x0002340301007387 */ /* 0x0001e80000100800 */
        /* <DEDUP_REMOVED lines=11> */
[----:B0-----:R-:W4:Y:S04]  /*9650*/  LDL.LU R3, [R1+0x270] ;  /* 0x0002700001037983 */ /* 0x001f280000300800 */
[----:B------:R-:W4:Y:S04]  /*9660*/  LDL.LU R2, [R1+0x274] ;  /* 0x0002740001027983 */ /* 0x000f280000300800 */
[----:B------:R-:W4:Y:S01]  /*9670*/  LDL.LU R0, [R1+0x278] ;  /* 0x0002780001007983 */ /* 0x000f220000300800 */
[----:B--2---:R-:W-:-:S03]  /*9680*/  FADD R131, R130, R131 ;  /* 0x0000008382837221 */ /* 0x004fc60000000000 */
[----:B------:R-:W2:Y:S04]  /*9690*/  LDL.LU R130, [R1+0x4cc] ;  /* 0x0004cc0001827983 */ /* 0x000ea80000300800 */
[----:B------:R0:W-:Y:S04]  /*96a0*/  STL [R1+0x238], R131 ;  /* 0x0002388301007387 */ /* 0x0001e80000100800 */
[----:B0-----:R-:W2:Y:S01]  /*96b0*/  LDL.LU R131, [R1+0x4c8] ;  /* 0x0004c80001837983 */ /* 0x001ea20000300800 */
[----:B---3--:R-:W-:-:S03]  /*96c0*/  FADD R133, R132, R133 ;  /* 0x0000008584857221 */ /* 0x008fc60000000000 */
[----:B------:R-:W3:Y:S01]  /*96d0*/  LDL.LU R132, [R1+0x4c4] ;  /* 0x0004c40001847983 */ /* 0x000ee20000300800 */
[----:B----4-:R-:W-:-:S03]  /*96e0*/  FADD R135, R134, R135 ;  /* 0x0000008786877221 */ /* 0x010fc60000000000 */
[----:B------:R0:W-:Y:S01]  /*96f0*/  STL [R1+0x23c], R133 ;  /* 0x00023c8501007387 */ /* 0x0001e20000100800 */
[----:B------:R-:W-:-:S03]  /*9700*/  FADD R137, R136, R137 ;  /* 0x0000008988897221 */ /* 0x000fc60000000000 */
[----:B0-----:R-:W4:Y:S01]  /*9710*/  LDL.LU R133, [R1+0x4c0] ;  /* 0x0004c00001857983 */ /* 0x001f220000300800 */
[----:B------:R-:W-:-:S03]  /*9720*/  FADD R150, R151, R150 ;  /* 0x0000009697967221 */ /* 0x000fc60000000000 */
[----:B------:R-:W4:Y:S01]  /*9730*/  LDL.LU R134, [R1+0x4bc] ;  /* 0x0004bc0001867983 */ /* 0x000f220000300800 */
[----:B------:R-:W-:-:S03]  /*9740*/  FADD R148, R149, R148 ;  /* 0x0000009495947221 */ /* 0x000fc60000000000 */
[----:B------:R0:W-:Y:S01]  /*9750*/  STL [R1+0x240], R135 ;  /* 0x0002408701007387 */ /* 0x0001e20000100800 */
[----:B------:R-:W-:-:S01]  /*9760*/  FADD R146, R147, R146 ;  /* 0x0000009293927221 */ /* 0x000fc20000000000 */
[----:B------:R-:W-:Y:S02]  /*9770*/  FADD R144, R145, R144 ;  /* 0x0000009091907221 */ /* 0x000fe40000000000 */
[----:B0-----:R-:W4:Y:S01]  /*9780*/  LDL.LU R135, [R1+0x4b8] ;  /* 0x0004b80001877983 */ /* 0x001f220000300800 */
[----:B------:R-:W-:-:S03]  /*9790*/  FADD R143, R24, R143 ;  /* 0x0000008f188f7221 */ /* 0x000fc60000000000 */
[----:B------:R-:W4:Y:S01]  /*97a0*/  LDL.LU R136, [R1+0x4b4] ;  /* 0x0004b40001887983 */ /* 0x000f220000300800 */
[----:B------:R-:W-:-:S03]  /*97b0*/  FADD R142, R25, R142 ;  /* 0x0000008e198e7221 */ /* 0x000fc60000000000 */
[----:B------:R0:W-:Y:S01]  /*97c0*/  STL [R1+0x244], R137 ;  /* 0x0002448901007387 */ /* 0x0001e20000100800 */
[----:B------:R-:W-:-:S01]  /*97d0*/  FADD R141, R26, R141 ;  /* 0x0000008d1a8d7221 */ /* 0x000fc20000000000 */
[----:B------:R-:W-:Y:S01]  /*97e0*/  FADD R140, R27, R140 ;  /* 0x0000008c1b8c7221 */ /* 0x000fe20000000000 */
[----:B------:R-:W-:-:S01]  /*97f0*/  FADD R139, R28, R139 ;  /* 0x0000008b1c8b7221 */ /* 0x000fc20000000000 */
[----:B0-----:R-:W4:Y:S04]  /*9800*/  LDL.LU R137, [R1+0x4b0] ;  /* 0x0004b00001897983 */ /* 0x001f280000300800 */
[----:B------:R0:W-:Y:S01]  /*9810*/  STL [R1+0x248], R150 ;  /* 0x0002489601007387 */ /* 0x0001e20000100800 */
[----:B------:R-:W-:-:S03]  /*9820*/  FADD R138, R29, R138 ;  /* 0x0000008a1d8a7221 */ /* 0x000fc60000000000 */
[----:B------:R1:W-:Y:S04]  /*9830*/  STL [R1+0x24c], R148 ;  /* 0x00024c9401007387 */ /* 0x0003e80000100800 */
        /* <DEDUP_REMOVED lines=9> */
[----:B------:R1:W-:Y:S04]  /*98d0*/  STL [R1+0x268], R139 ;  /* 0x0002688b01007387 */ /* 0x0003e80000100800 */
[----:B------:R1:W-:Y:S04]  /*98e0*/  STL [R1+0x26c], R138 ;  /* 0x00026c8a01007387 */ /* 0x0003e80000100800 */
[----:B------:R-:W2:Y:S04]  /*98f0*/  LDL.LU R151, [R1+0x27c] ;  /* 0x00027c0001977983 */ /* 0x000ea80000300800 */
[----:B------:R1:W-:Y:S04]  /*9900*/  STL [R1+0x270], R3 ;  /* 0x0002700301007387 */ /* 0x0003e80000100800 */
[----:B0-----:R-:W3:Y:S04]  /*9910*/  LDL.LU R150, [R1+0x280] ;  /* 0x0002800001967983 */ /* 0x001ee80000300800 */
[----:B------:R0:W-:Y:S04]  /*9920*/  STL [R1+0x274], R2 ;  /* 0x0002740201007387 */ /* 0x0001e80000100800 */
[----:B------:R-:W4:Y:S04]  /*9930*/  LDL.LU R149, [R1+0x284] ;  /* 0x0002840001957983 */ /* 0x000f280000300800 */
[----:B------:R0:W-:Y:S04]  /*9940*/  STL [R1+0x278], R0 ;  /* 0x0002780001007387 */ /* 0x0001e80000100800 */
[----:B-1----:R-:W4:Y:S04]  /*9950*/  LDL.LU R148, [R1+0x288] ;  /* 0x0002880001947983 */ /* 0x002f280000300800 */
        /* <DEDUP_REMOVED lines=12> */
[----:B------:R-:W4:Y:S01]  /*9a20*/  LDL.LU R0, [R1+0x2bc] ;  /* 0x0002bc0001007983 */ /* 0x000f220000300800 */
[----:B--2---:R-:W-:-:S01]  /*9a30*/  FADD R151, R33, R151 ;  /* 0x0000009721977221 */ /* 0x004fc20000000000 */
[----:B---3--:R-:W-:-:S04]  /*9a40*/  FADD R150, R34, R150 ;  /* 0x0000009622967221 */ /* 0x008fc80000000000 */
[----:B------:R0:W-:Y:S01]  /*9a50*/  STL [R1+0x27c], R151 ;  /* 0x00027c9701007387 */ /* 0x0001e20000100800 */
[----:B----4-:R-:W-:-:S03]  /*9a60*/  FADD R149, R35, R149 ;  /* 0x0000009523957221 */ /* 0x010fc60000000000 */
[----:B------:R1:W-:Y:S01]  /*9a70*/  STL [R1+0x280], R150 ;  /* 0x0002809601007387 */ /* 0x0003e20000100800 */
[----:B------:R-:W-:-:S03]  /*9a80*/  FADD R148, R36, R148 ;  /* 0x0000009424947221 */ /* 0x000fc60000000000 */
        /* <DEDUP_REMOVED lines=24> */
[----:B0-----:R-:W4:Y:S01]  /*9c10*/  LDL.LU R151, [R1+0x2c0] ;  /* 0x0002c00001977983 */ /* 0x001f220000300800 */
[----:B------:R-:W-:-:S03]  /*9c20*/  FADD R0, R49, R0 ;  /* 0x0000000031007221 */ /* 0x000fc60000000000 */
[----:B------:R0:W-:Y:S04]  /*9c30*/  STL [R1+0x2b4], R3 ;  /* 0x0002b40301007387 */ /* 0x0001e80000100800 */
[----:B-1----:R-:W4:Y:S04]  /*9c40*/  LDL.LU R150, [R1+0x2c4] ;  /* 0x0002c40001967983 */ /* 0x002f280000300800 */
[----:B------:R1:W-:Y:S04]  /*9c50*/  STL [R1+0x2b8], R2 ;  /* 0x0002b80201007387 */ /* 0x0003e80000100800 */
[----:B--2---:R-:W2:Y:S04]  /*9c60*/  LDL.LU R149, [R1+0x2c8] ;  /* 0x0002c80001957983 */ /* 0x004ea80000300800 */
[----:B------:R1:W-:Y:S04]  /*9c70*/  STL [R1+0x2bc], R0 ;  /* 0x0002bc0001007387 */ /* 0x0003e80000100800 */
[----:B---3--:R-:W3:Y:S04]  /*9c80*/  LDL.LU R148, [R1+0x2cc] ;  /* 0x0002cc0001947983 */ /* 0x008ee80000300800 */
[----:B----4-:R-:W4:Y:S04]  /*9c90*/  LDL.LU R147, [R1+0x2d0] ;  /* 0x0002d00001937983 */ /* 0x010f280000300800 */
        /* <DEDUP_REMOVED lines=10> */
[----:B-1----:R-:W4:Y:S04]  /*9d40*/  LDL.LU R2, [R1+0x2fc] ;  /* 0x0002fc0001027983 */ /* 0x002f280000300800 */
[----:B------:R-:W4:Y:S01]  /*9d50*/  LDL.LU R0, [R1+0x300] ;  /* 0x0003000001007983 */ /* 0x000f220000300800 */
[----:B------:R-:W-:-:S01]  /*9d60*/  FADD R151, R50, R151 ;  /* 0x0000009732977221 */ /* 0x000fc20000000000 */
[----:B------:R-:W-:-:S04]  /*9d70*/  FADD R150, R51, R150 ;  /* 0x0000009633967221 */ /* 0x000fc80000000000 */
[----:B------:R0:W-:Y:S01]  /*9d80*/  STL [R1+0x2c0], R151 ;  /* 0x0002c09701007387 */ /* 0x0001e20000100800 */
[----:B--2---:R-:W-:-:S03]  /*9d90*/  FADD R149, R52, R149 ;  /* 0x0000009534957221 */ /* 0x004fc60000000000 */
[----:B------:R1:W-:Y:S01]  /*9da0*/  STL [R1+0x2c4], R150 ;  /* 0x0002c49601007387 */ /* 0x0003e20000100800 */
[----:B---3--:R-:W-:-:S03]  /*9db0*/  FADD R148, R53, R148 ;  /* 0x0000009435947221 */ /* 0x008fc60000000000 */
        /* <DEDUP_REMOVED lines=200> */
[----:B------:R-:W-:Y:S01]  /*aa40*/  STL [R1+0x3d0], R151 ;  /* 0x0003d09701007387 */ /* 0x000fe20000100800 */
[----:B--2---:R-:W-:-:S03]  /*aa50*/  FADD R149, R120, R149 ;  /* 0x0000009578957221 */ /* 0x004fc60000000000 */
[----:B------:R-:W-:Y:S01]  /*aa60*/  STL [R1+0x3d4], R150 ;  /* 0x0003d49601007387 */ /* 0x000fe20000100800 */
[----:B---3--:R-:W-:-:S03]  /*aa70*/  FADD R148, R121, R148 ;  /* 0x0000009479947221 */ /* 0x008fc60000000000 */
[----:B------:R-:W-:Y:S01]  /*aa80*/  STL [R1+0x3d8], R149 ;  /* 0x0003d89501007387 */ /* 0x000fe20000100800 */
[----:B----4-:R-:W-:-:S03]  /*aa90*/  FADD R147, R122, R147 ;  /* 0x000000937a937221 */ /* 0x010fc60000000000 */
[----:B------:R-:W-:Y:S01]  /*aaa0*/  STL [R1+0x3dc], R148 ;  /* 0x0003dc9401007387 */ /* 0x000fe20000100800 */
[----:B------:R-:W-:-:S03]  /*aab0*/  FADD R146, R123, R146 ;  /* 0x000000927b927221 */ /* 0x000fc60000000000 */
        /* <DEDUP_REMOVED lines=18> */
[----:B------:R0:W-:Y:S04]  /*abe0*/  STL [R1+0x404], R138 ;  /* 0x0004048a01007387 */ /* 0x0001e80000100800 */
[----:B0-----:R-:W2:Y:S04]  /*abf0*/  LDL.LU R138, [R1+0x414] ;  /* 0x00041400018a7983 */ /* 0x001ea80000300800 */
[----:B------:R-:W-:Y:S04]  /*ac00*/  STL [R1+0x408], R3 ;  /* 0x0004080301007387 */ /* 0x000fe80000100800 */
[----:B------:R-:W3:Y:S01]  /*ac10*/  LDL.LU R139, [R1+0x418] ;  /* 0x00041800018b7983 */ /* 0x000ee20000300800 */
[----:B------:R-:W-:-:S01]  /*ac20*/  FADD R2, R133, R2 ;  /* 0x0000000285027221 */ /* 0x000fc20000000000 */
[----:B------:R-:W-:-:S04]  /*ac30*/  FADD R0, R134, R0 ;  /* 0x0000000086007221 */ /* 0x000fc80000000000 */
[----:B------:R0:W-:Y:S04]  /*ac40*/  STL [R1+0x40c], R2 ;  /* 0x00040c0201007387 */ /* 0x0001e80000100800 */
        /* <DEDUP_REMOVED lines=16> */
[----:B--2---:R-:W-:-:S05]  /*ad50*/  FADD R138, R135, R138 ;  /* 0x0000008a878a7221 */ /* 0x004fca0000000000 */
[----:B------:R0:W-:Y:S01]  /*ad60*/  STL [R1+0x414], R138 ;  /* 0x0004148a01007387 */ /* 0x0001e20000100800 */
[----:B---3--:R-:W-:-:S03]  /*ad70*/  FADD R139, R136, R139 ;  /* 0x0000008b888b7221 */ /* 0x008fc60000000000 */
[----:B0-----:R-:W2:Y:S04]  /*ad80*/  LDL.LU R138, [R1+0x4ac] ;  /* 0x0004ac00018a7983 */ /* 0x001ea80000300800 */
[----:B------:R0:W-:Y:S04]  /*ad90*/  STL [R1+0x418], R139 ;  /* 0x0004188b01007387 */ /* 0x0001e80000100800 */
[----:B0-----:R-:W3:Y:S01]  /*ada0*/  LDL.LU R139, [R1+0x4a8] ;  /* 0x0004a800018b7983 */ /* 0x001ee20000300800 */
[----:B----4-:R-:W-:-:S05]  /*adb0*/  FADD R140, R137, R140 ;  /* 0x0000008c898c7221 */ /* 0x010fca0000000000 */
[----:B------:R0:W-:Y:S04]  /*adc0*/  STL [R1+0x41c], R140 ;  /* 0x00041c8c01007387 */ /* 0x0001e80000100800 */
[----:B0-----:R-:W4:Y:S01]  /*add0*/  LDL.LU R140, [R1+0x4a4] ;  /* 0x0004a400018c7983 */ /* 0x001f220000300800 */
        /* <DEDUP_REMOVED lines=35> */
[----:B0-----:R0:W5:Y:S01]  /*b010*/  LDL.LU R2, [R1+0x474] ;  /* 0x0004740001027983 */ /* 0x0011620000300800 */
[----:B------:R-:W-:Y:S01]  /*b020*/  UMOV UR6, URZ ;  /* 0x0000003f00067c82 */ /* 0x000fe20008000000 */
[----:B--2---:R-:W-:-:S05]  /*b030*/  FADD R0, R150, R0 ;  /* 0x0000000096007221 */ /* 0x004fca0000000000 */
[----:B------:R1:W-:Y:S01]  /*b040*/  STL [R1+0x450], R0 ;  /* 0x0004500001007387 */ /* 0x0003e20000100800 */
[----:B---3--:R-:W-:-:S03]  /*b050*/  FADD R3, R3, R151 ;  /* 0x0000009703037221 */ /* 0x008fc60000000000 */
[----:B-1----:R0:W5:Y:S04]  /*b060*/  LDL.LU R0, [R1+0x470] ;  /* 0x0004700001007983 */ /* 0x0021680000300800 */
[----:B------:R0:W-:Y:S02]  /*b070*/  STL [R1+0x454], R3 ;  /* 0x0004540301007387 */ /* 0x0001e40000100800 */
.L_x_25:
[----:B------:R-:W-:Y:S05]  /*b080*/  @!P1 BRA `(.L_x_26) ;  /* 0x0000000000049947 */ /* 0x000fea0003800000 */
[----:B------:R-:W-:Y:S01]  /*b090*/  BPT.TRAP 0x1 ;  /* 0x000000040000795c */ /* 0x000fe20000300000 */
.L_x_26:
[----:B------:R-:W-:Y:S02]  /*b0a0*/  UISETP.GT.U32.AND UP0, UPT, UR13, 0x1, UPT ;  /* 0x000000010d00788c */ /* 0x000fe4000bf04070 */
[----:B------:R-:W-:-:S04]  /*b0b0*/  ULEA UR8, UR25, UR11, 0x3 ;  /* 0x0000000b19087291 */ /* 0x000fc8000f8e183f */
[----:B------:R-:W-:Y:S01]  /*b0c0*/  UIADD3 UR8, UR8, 0x70, URZ ;  /* 0x0000007008087890 */ /* 0x000fe2000fffe03f */
[----:B------:R-:W-:-:S03]  /*b0d0*/  PLOP3.LUT P0, PT, PT, PT, UP0, 0x80, 0x0 ;  /* 0x000000000000781c */ /* 0x000fc60003f0f008 */
[----:B------:R-:W-:-:S09]  /*b0e0*/  UPRMT UR8, URZ, 0x654, UR8 ;  /* 0x000006543f087896 */ /* 0x000fd20008000008 */
[----:B------:R-:W-:Y:S01]  /*b0f0*/  SYNCS.ARRIVE.TRANS64.RED.A1T0 RZ, [UR8], RZ ;  /* 0x000000ffffff79a7 */ /* 0x000fe20008100408 */
[----:B------:R-:W-:Y:S05]  /*b100*/  @P0 BRA `(.L_x_27) ;  /* 0x0000000000040947 */ /* 0x000fea0003800000 */
[----:B------:R-:W-:Y:S01]  /*b110*/  BPT.TRAP 0x1 ;  /* 0x000000040000795c */ /* 0x000fe20000300000 */
.L_x_27:
[----:B------:R-:W-:Y:S01]  /*b120*/  UIADD3 UR14, UR14, 0x1, URZ ;  /* 0x000000010e0e7890 */ /* 0x000fe2000fffe03f */
[C---:B-----5:R-:W-:Y:S01]  /*b130*/  ISETP.GT.AND P0, PT, R2.reuse, 0x1, PT ;  /* 0x000000010200780c */ /* 0x060fe20003f04270 */
[----:B------:R-:W-:Y:S01]  /*b140*/  UIADD3 UR25, UR25, 0x1, URZ ;  /* 0x0000000119197890 */ /* 0x000fe2000fffe03f */
[----:B------:R-:W-:Y:S01]  /*b150*/  VIADD R2, R2, 0xffffffff ;  /* 0xffffffff02027836 */ /* 0x000fe20000000000 */
[----:B------:R-:W-:Y:S02]  /*b160*/  UISETP.NE.AND UP0, UPT, UR14, 0xe, UPT ;  /* 0x0000000e0e00788c */ /* 0x000fe4000bf05270 */
[----:B------:R-:W-:Y:S02]  /*b170*/  UISETP.NE.AND UP1, UPT, UR25, 0xe, UPT ;  /* 0x0000000e1900788c */ /* 0x000fe4000bf25270 */
[----:B------:R-:W-:Y:S02]  /*b180*/  USEL UR8, URZ, 0x1, UP0 ;  /* 0x000000013f087887 */ /* 0x000fe40008000000 */
[----:B------:R-:W-:-:S02]  /*b190*/  USEL UR14, UR14, URZ, UP0 ;  /* 0x0000003f0e0e7287 */ /* 0x000fc40008000000 */
[----:B------:R-:W-:Y:S02]  /*b1a0*/  USEL UR25, UR25, URZ, UP1 ;  /* 0x0000003f19197287 */ /* 0x000fe40008800000 */
[----:B------:R-:W-:Y:S01]  /*b1b0*/  LOP3.LUT R0, R0, UR8, RZ, 0x3c, !PT ;  /* 0x0000000800007c12 */ /* 0x000fe2000f8e3cff */
[----:B------:R-:W-:Y:S01]  /*b1c0*/  UMOV UR8, 0x1 ;  /* 0x0000000100087882 */ /* 0x000fe20000000000 */
[----:B------:R-:W-:Y:S08]  /*b1d0*/  @P0 BRA `(.L_x_28) ;  /* 0xffffffb000780947 */ /* 0x000ff0000383ffff */
.L_x_20:
[----:B------:R-:W-:-:S04]  /*b1e0*/  UISETP.NE.AND UP0, UPT, UR6, URZ, UPT ;  /* 0x0000003f0600728c */ /* 0x000fc8000bf05270 */
[----:B------:R-:W-:-:S06]  /*b1f0*/  USEL UR6, URZ, 0x1, !UP0 ;  /* 0x000000013f067887 */ /* 0x000fcc000c000000 */
[----:B------:R-:W-:-:S13]  /*b200*/  ISETP.NE.AND P0, PT, RZ, UR6, PT ;  /* 0x00000006ff007c0c */ /* 0x000fda000bf05270 */
[----:B------:R-:W-:Y:S05]  /*b210*/  @!P0 BRA `(.L_x_29) ;  /* 0x0000003800188947 */ /* 0x000fea0003800000 */
[----:B------:R4:W-:Y:S04]  /*b220*/  STL [R1+0x620], R43 ;  /* 0x0006202b01007387 */ /* 0x0009e80000100800 */
[----:B----4-:R-:W4:Y:S04]  /*b230*/  LDL.LU R43, [R1] ;  /* 0x00000000012b7983 */ /* 0x010f280000300800 */
[----:B------:R5:W-:Y:S04]  /*b240*/  STL [R1+0x61c], R44 ;  /* 0x00061c2c01007387 */ /* 0x000be80000100800 */
[----:B-----5:R-:W5:Y:S04]  /*b250*/  LDL.LU R44, [R1+0x4] ;  /* 0x00000400012c7983 */ /* 0x020f680000300800 */
[----:B------:R0:W-:Y:S04]  /*b260*/  STL [R1+0x618], R45 ;  /* 0x0006182d01007387 */ /* 0x0001e80000100800 */
[----:B0-----:R-:W2:Y:S04]  /*b270*/  LDL.LU R45, [R1+0x8] ;  /* 0x00000800012d7983 */ /* 0x001ea80000300800 */
[----:B------:R0:W-:Y:S04]  /*b280*/  STL [R1+0x614], R46 ;  /* 0x0006142e01007387 */ /* 0x0001e80000100800 */
[----:B0-----:R-:W3:Y:S04]  /*b290*/  LDL.LU R46, [R1+0xc] ;  /* 0x00000c00012e7983 */ /* 0x001ee80000300800 */
        /* <DEDUP_REMOVED lines=140> */
[----:B------:R-:W3:Y:S04]  /*bb60*/  LDL.LU R0, [R1+0x204] ;  /* 0x0002040001007983 */ /* 0x000ee80000300800 */
[----:B------:R-:W3:Y:S04]  /*bb70*/  LDL.LU R2, [R1+0x1b0] ;  /* 0x0001b00001027983 */ /* 0x000ee80000300800 */
[----:B------:R-:W3:Y:S04]  /*bb80*/  LDL.LU R3, [R1+0x208] ;  /* 0x0002080001037983 */ /* 0x000ee80000300800 */
        /* <DEDUP_REMOVED lines=65> */
[----:B0-----:R-:W3:Y:S01]  /*bfa0*/  LDL.LU R149, [R1+0x130] ;  /* 0x0001300001957983 */ /* 0x001ee20000300800 */
[----:B----4-:R-:W-:-:S03]  /*bfb0*/  FADD R4, R43, R4 ;  /* 0x000000042b047221 */ /* 0x010fc60000000000 */
[----:B------:R0:W-:Y:S01]  /*bfc0*/  STL [R1+0x474], R150 ;  /* 0x0004749601007387 */ /* 0x0001e20000100800 */
[----:B-----5:R-:W-:Y:S01]  /*bfd0*/  FADD R5, R44, R5 ;  /* 0x000000052c057221 */ /* 0x020fe20000000000 */
[----:B--2---:R-:W-:Y:S01]  /*bfe0*/  FADD R6, R45, R6 ;  /* 0x000000062d067221 */ /* 0x004fe20000000000 */
[----:B---3--:R-:W-:Y:S01]  /*bff0*/  FADD R7, R46, R7 ;  /* 0x000000072e077221 */ /* 0x008fe20000000000 */
[----:B------:R-:W-:Y:S01]  /*c000*/  FADD R8, R47, R8 ;  /* 0x000000082f087221 */ /* 0x000fe20000000000 */
[----:B0-----:R-:W2:Y:S04]  /*c010*/  LDL.LU R150, [R1+0x12c] ;  /* 0x00012c0001967983 */ /* 0x001ea80000300800 */
[----:B------:R0:W-:Y:S01]  /*c020*/  STL [R1+0x470], R151 ;  /* 0x0004709701007387 */ /* 0x0001e20000100800 */
[----:B------:R-:W-:Y:S01]  /*c030*/  FADD R9, R48, R9 ;  /* 0x0000000930097221 */ /* 0x000fe20000000000 */
[----:B------:R-:W-:Y:S01]  /*c040*/  FADD R10, R49, R10 ;  /* 0x0000000a310a7221 */ /* 0x000fe20000000000 */
[----:B------:R-:W-:Y:S01]  /*c050*/  FADD R11, R50, R11 ;  /* 0x0000000b320b7221 */ /* 0x000fe20000000000 */
[----:B0-----:R-:W3:Y:S04]  /*c060*/  LDL.LU R151, [R1+0x128] ;  /* 0x0001280001977983 */ /* 0x001ee80000300800 */
[----:B------:R-:W4:Y:S04]  /*c070*/  LDL.LU R43, [R1+0x620] ;  /* 0x00062000012b7983 */ /* 0x000f280000300800 */
[----:B------:R-:W5:Y:S04]  /*c080*/  LDL.LU R44, [R1+0x61c] ;  /* 0x00061c00012c7983 */ /* 0x000f680000300800 */
[----:B------:R-:W4:Y:S04]  /*c090*/  LDL.LU R45, [R1+0x618] ;  /* 0x00061800012d7983 */ /* 0x000f280000300800 */
[----:B------:R-:W5:Y:S01]  /*c0a0*/  LDL.LU R46, [R1+0x614] ;  /* 0x00061400012e7983 */ /* 0x000f620000300800 */
[----:B------:R-:W-:-:S03]  /*c0b0*/  FADD R12, R51, R12 ;  /* 0x0000000c330c7221 */ /* 0x000fc60000000000 */
[----:B------:R-:W4:Y:S01]  /*c0c0*/  LDL.LU R47, [R1+0x610] ;  /* 0x00061000012f7983 */ /* 0x000f220000300800 */
[----:B------:R-:W-:-:S03]  /*c0d0*/  FADD R13, R52, R13 ;  /* 0x0000000d340d7221 */ /* 0x000fc60000000000 */
        /* <DEDUP_REMOVED lines=134> */
[----:B------:R-:W4:Y:S04]  /*c940*/  LDL.LU R115, [R1+0x500] ;  /* 0x0005000001737983 */ /* 0x000f280000300800 */
[----:B------:R-:W4:Y:S01]  /*c950*/  LDL.LU R116, [R1+0x4fc] ;  /* 0x0004fc0001747983 */ /* 0x000f220000300800 */
[----:B------:R-:W-:Y:S01]  /*c960*/  FADD R3, R2, R3 ;  /* 0x0000000302037221 */ /* 0x000fe20000000000 */
[----:B------:R-:W-:Y:S01]  /*c970*/  FADD R237, R120, R237 ;  /* 0x000000ed78ed7221 */ /* 0x000fe20000000000 */
[----:B------:R-:W-:Y:S01]  /*c980*/  FADD R236, R121, R236 ;  /* 0x000000ec79ec7221 */ /* 0x000fe20000000000 */
[----:B------:R-:W5:Y:S01]  /*c990*/  LDL.LU R117, [R1+0x1b4] ;  /* 0x0001b40001757983 */ /* 0x000f620000300800 */
[----:B------:R-:W-:Y:S01]  /*c9a0*/  FADD R235, R122, R235 ;  /* 0x000000eb7aeb7221 */ /* 0x000fe20000000000 */
[----:B------:R-:W-:Y:S01]  /*c9b0*/  FADD R234, R123, R234 ;  /* 0x000000ea7bea7221 */ /* 0x000fe20000000000 */
[----:B------:R-:W-:Y:S01]  /*c9c0*/  FADD R233, R124, R233 ;  /* 0x000000e97ce97221 */ /* 0x000fe20000000000 */
[----:B------:R0:W-:Y:S01]  /*c9d0*/  STL [R1+0x200], R118 ;  /* 0x0002007601007387 */ /* 0x0001e20000100800 */
        /* <DEDUP_REMOVED lines=11> */
[----:B0-----:R-:W4:Y:S01]  /*ca90*/  LDL.LU R118, [R1+0x1b8] ;  /* 0x0001b80001767983 */ /* 0x001f220000300800 */
[----:B------:R-:W-:Y:S01]  /*caa0*/  FADD R217, R140, R217 ;  /* 0x000000d98cd97221 */ /* 0x000fe20000000000 */
[----:B------:R-:W-:Y:S01]  /*cab0*/  FADD R223, R134, R223 ;  /* 0x000000df86df7221 */ /* 0x000fe20000000000 */
[----:B------:R-:W-:Y:S01]  /*cac0*/  FADD R216, R141, R216 ;  /* 0x000000d88dd87221 */ /* 0x000fe20000000000 */
[----:B------:R0:W-:Y:S01]  /*cad0*/  STL [R1+0x208], R3 ;  /* 0x0002080301007387 */ /* 0x0001e20000100800 */
[----:B------:R-:W-:Y:S01]  /*cae0*/  FADD R222, R135, R222 ;  /* 0x000000de87de7221 */ /* 0x000fe20000000000 */
[----:B------:R-:W-:Y:S01]  /*caf0*/  FADD R215, R142, R215 ;  /* 0x000000d78ed77221 */ /* 0x000fe20000000000 */
[----:B------:R-:W-:Y:S01]  /*cb00*/  FADD R221, R136, R221 ;  /* 0x000000dd88dd7221 */ /* 0x000fe20000000000 */
[----:B-1----:R-:W4:Y:S01]  /*cb10*/  LDL.LU R0, [R1+0x210] ;  /* 0x0002100001007983 */ /* 0x002f220000300800 */
[----:B------:R-:W-:Y:S01]  /*cb20*/  FADD R214, R143, R214 ;  /* 0x000000d68fd67221 */ /* 0x000fe20000000000 */
[----:B------:R-:W-:Y:S01]  /*cb30*/  FADD R220, R137, R220 ;  /* 0x000000dc89dc7221 */ /* 0x000fe20000000000 */
[----:B------:R-:W-:Y:S01]  /*cb40*/  FADD R213, R144, R213 ;  /* 0x000000d590d57221 */ /* 0x000fe20000000000 */
[----:B------:R-:W4:Y:S01]  /*cb50*/  LDL.LU R119, [R1+0x1bc] ;  /* 0x0001bc0001777983 */ /* 0x000f220000300800 */
[----:B------:R-:W-:Y:S01]  /*cb60*/  FADD R219, R138, R219 ;  /* 0x000000db8adb7221 */ /* 0x000fe20000000000 */
[----:B------:R-:W-:Y:S01]  /*cb70*/  FADD R212, R145, R212 ;  /* 0x000000d491d47221 */ /* 0x000fe20000000000 */
[----:B------:R-:W-:Y:S01]  /*cb80*/  FADD R218, R139, R218 ;  /* 0x000000da8bda7221 */ /* 0x000fe20000000000 */
[----:B------:R-:W4:Y:S01]  /*cb90*/  LDL.LU R2, [R1+0x214] ;  /* 0x0002140001027983 */ /* 0x000f220000300800 */
[----:B------:R-:W-:Y:S01]  /*cba0*/  FADD R211, R146, R211 ;  /* 0x000000d392d37221 */ /* 0x000fe20000000000 */
[----:B---3--:R-:W-:Y:S01]  /*cbb0*/  FADD R206, R151, R206 ;  /* 0x000000ce97ce7221 */ /* 0x008fe20000000000 */
[----:B------:R-:W-:Y:S01]  /*cbc0*/  FADD R210, R147, R210 ;  /* 0x000000d293d27221 */ /* 0x000fe20000000000 */
[----:B------:R-:W3:Y:S01]  /*cbd0*/  LDL.LU R120, [R1+0x1c0] ;  /* 0x0001c00001787983 */ /* 0x000ee20000300800 */
[----:B--2---:R-:W-:Y:S01]  /*cbe0*/  FADD R207, R150, R207 ;  /* 0x000000cf96cf7221 */ /* 0x004fe20000000000 */
[----:B------:R-:W-:-:S02]  /*cbf0*/  FADD R209, R148, R209 ;  /* 0x000000d194d17221 */ /* 0x000fc40000000000 */
[----:B0-----:R-:W3:Y:S04]  /*cc00*/  LDL.LU R3, [R1+0x218] ;  /* 0x0002180001037983 */ /* 0x001ee80000300800 */
[----:B------:R-:W2:Y:S04]  /*cc10*/  LDL.LU R121, [R1+0x1c4] ;  /* 0x0001c40001797983 */ /* 0x000ea80000300800 */
        /* <DEDUP_REMOVED lines=28> */
[----:B------:R-:W2:Y:S01]  /*cde0*/  LDL.LU R148, [R1+0x254] ;  /* 0x0002540001947983 */ /* 0x000ea20000300800 */
[----:B-----5:R-:W-:-:S03]  /*cdf0*/  FADD R149, R117, R149 ;  /* 0x0000009575957221 */ /* 0x020fc60000000000 */
[----:B------:R-:W5:Y:S04]  /*ce00*/  LDL.LU R117, [R1+0x4f8] ;  /* 0x0004f80001757983 */ /* 0x000f680000300800 */
[----:B------:R0:W-:Y:S04]  /*ce10*/  STL [R1+0x20c], R149 ;  /* 0x00020c9501007387 */ /* 0x0001e80000100800 */
[----:B0-----:R-:W5:Y:S01]  /*ce20*/  LDL.LU R149, [R1+0x258] ;  /* 0x0002580001957983 */ /* 0x001f620000300800 */
[----:B----4-:R-:W-:-:S03]  /*ce30*/  FADD R0, R118, R0 ;  /* 0x0000000076007221 */ /* 0x010fc60000000000 */
[----:B------:R-:W4:Y:S01]  /*ce40*/  LDL.LU R118, [R1+0x4f4] ;  /* 0x0004f40001767983 */ /* 0x000f220000300800 */
[----:B------:R-:W-:-:S03]  /*ce50*/  FADD R2, R119, R2 ;  /* 0x0000000277027221 */ /* 0x000fc60000000000 */
[----:B------:R0:W-:Y:S01]  /*ce60*/  STL [R1+0x210], R0 ;  /* 0x0002100001007387 */ /* 0x0001e20000100800 */
[----:B---3--:R-:W-:-:S03]  /*ce70*/  FADD R3, R120, R3 ;  /* 0x0000000378037221 */ /* 0x008fc60000000000 */
[----:B0-----:R-:W3:Y:S04]  /*ce80*/  LDL.LU R0, [R1+0x25c] ;  /* 0x00025c0001007983 */ /* 0x001ee80000300800 */
[----:B------:R-:W4:Y:S01]  /*ce90*/  LDL.LU R119, [R1+0x4f0] ;  /* 0x0004f00001777983 */ /* 0x000f220000300800 */
[----:B--2---:R-:W-:-:S03]  /*cea0*/  FADD R122, R121, R122 ;  /* 0x0000007a797a7221 */ /* 0x004fc60000000000 */
[----:B------:R0:W-:Y:S01]  /*ceb0*/  STL [R1+0x214], R2 ;  /* 0x0002140201007387 */ /* 0x0001e20000100800 */
[----:B------:R-:W-:-:S03]  /*cec0*/  FADD R124, R123, R124 ;  /* 0x0000007c7b7c7221 */ /* 0x000fc60000000000 */
[----:B0-----:R-:W2:Y:S04]  /*ced0*/  LDL.LU R2, [R1+0x260] ;  /* 0x0002600001027983 */ /* 0x001ea80000300800 */
[----:B------:R-:W4:Y:S04]  /*cee0*/  LDL.LU R120, [R1+0x4ec] ;  /* 0x0004ec0001787983 */ /* 0x000f280000300800 */
[----:B------:R0:W-:Y:S01]  /*cef0*/  STL [R1+0x218], R3 ;  /* 0x0002180301007387 */ /* 0x0001e20000100800 */
[----:B------:R-:W-:Y:S01]  /*cf00*/  FADD R126, R125, R126 ;  /* 0x0000007e7d7e7221 */ /* 0x000fe20000000000 */
[----:B------:R-:W-:-:S02]  /*cf10*/  FADD R128, R127, R128 ;  /* 0x000000807f807221 */ /* 0x000fc40000000000 */
[----:B0-----:R-:W4:Y:S04]  /*cf20*/  LDL.LU R3, [R1+0x264] ;  /* 0x0002640001037983 */ /* 0x001f280000300800 */
[----:B------:R-:W4:Y:S04]  /*cf30*/  LDL.LU R121, [R1+0x4e8] ;  /* 0x0004e80001797983 */ /* 0x000f280000300800 */
[----:B------:R0:W-:Y:S01]  /*cf40*/  STL [R1+0x21c], R122 ;  /* 0x00021c7a01007387 */ /* 0x0001e20000100800 */
[----:B------:R-:W-:-:S03]  /*cf50*/  FADD R130, R129, R130 ;  /* 0x0000008281827221 */ /* 0x000fc60000000000 */
        /* <DEDUP_REMOVED lines=42> */
[----:B------:R0:W-:Y:S04]  /*d200*/  STL [R1+0x248], R145 ;  /* 0x0002489101007387 */ /* 0x0001e80000100800 */
[----:B0-----:R-:W4:Y:S04]  /*d210*/  LDL.LU R145, [R1+0x27c] ;  /* 0x00027c0001917983 */ /* 0x001f280000300800 */
[----:B------:R-:W4:Y:S04]  /*d220*/  LDL.LU R139, [R1+0x4a0] ;  /* 0x0004a000018b7983 */ /* 0x000f280000300800 */
[----:B------:R0:W-:Y:S04]  /*d230*/  STL [R1+0x24c], R146 ;  /* 0x00024c9201007387 */ /* 0x0001e80000100800 */
[----:B0-----:R-:W4:Y:S04]  /*d240*/  LDL.LU R146, [R1+0x280] ;  /* 0x0002800001927983 */ /* 0x001f280000300800 */
[----:B------:R0:W-:Y:S01]  /*d250*/  STL [R1+0x250], R147 ;  /* 0x0002509301007387 */ /* 0x0001e20000100800 */
[----:B-----5:R-:W-:-:S03]  /*d260*/  FADD R149, R24, R149 ;  /* 0x0000009518957221 */ /* 0x020fc60000000000 */
[----:B0-----:R-:W5:Y:S04]  /*d270*/  LDL.LU R147, [R1+0x284] ;  /* 0x0002840001937983 */ /* 0x001f680000300800 */
[----:B------:R0:W-:Y:S04]  /*d280*/  STL [R1+0x254], R148 ;  /* 0x0002549401007387 */ /* 0x0001e80000100800 */
[----:B0-----:R-:W5:Y:S04]  /*d290*/  LDL.LU R148, [R1+0x288] ;  /* 0x0002880001947983 */ /* 0x001f680000300800 */
[----:B------:R0:W-:Y:S04]  /*d2a0*/  STL [R1+0x258], R149 ;  /* 0x0002589501007387 */ /* 0x0001e80000100800 */
[----:B0-----:R-:W5:Y:S04]  /*d2b0*/  LDL.LU R149, [R1+0x28c] ;  /* 0x00028c0001957983 */ /* 0x001f680000300800 */
[----:B------:R-:W5:Y:S04]  /*d2c0*/  LDL.LU R150, [R1+0x290] ;  /* 0x0002900001967983 */ /* 0x000f680000300800 */
[----:B------:R-:W5:Y:S01]  /*d2d0*/  LDL.LU R151, [R1+0x294] ;  /* 0x0002940001977983 */ /* 0x000f620000300800 */
[----:B---3--:R-:W-:Y:S01]  /*d2e0*/  FADD R0, R25, R0 ;  /* 0x0000000019007221 */ /* 0x008fe20000000000 */
[----:B--2---:R-:W-:-:S04]  /*d2f0*/  FADD R2, R26, R2 ;  /* 0x000000021a027221 */ /* 0x004fc80000000000 */
[----:B------:R0:W-:Y:S01]  /*d300*/  STL [R1+0x25c], R0 ;  /* 0x00025c0001007387 */ /* 0x0001e20000100800 */
[----:B----4-:R-:W-:-:S03]  /*d310*/  FADD R3, R27, R3 ;  /* 0x000000031b037221 */ /* 0x010fc60000000000 */
[----:B------:R-:W2:Y:S04]  /*d320*/  LDL.LU R27, [R1+0x2c8] ;  /* 0x0002c800011b7983 */ /* 0x000ea80000300800 */
[----:B------:R1:W-:Y:S04]  /*d330*/  STL [R1+0x260], R2 ;  /* 0x0002600201007387 */ /* 0x0003e80000100800 */
[----:B------:R-:W3:Y:S04]  /*d340*/  LDL.LU R26, [R1+0x2cc] ;  /* 0x0002cc00011a7983 */ /* 0x000ee80000300800 */
[----:B------:R-:W4:Y:S04]  /*d350*/  LDL.LU R25, [R1+0x2d0] ;  /* 0x0002d00001197983 */ /* 0x000f280000300800 */
[----:B------:R1:W-:Y:S04]  /*d360*/  STL [R1+0x264], R3 ;  /* 0x0002640301007387 */ /* 0x0003e80000100800 */
[----:B------:R-:W4:Y:S04]  /*d370*/  LDL.LU R24, [R1+0x2d4] ;  /* 0x0002d40001187983 */ /* 0x000f280000300800 */
[----:B0-----:R-:W4:Y:S04]  /*d380*/  LDL.LU R0, [R1+0x2d8] ;  /* 0x0002d80001007983 */ /* 0x001f280000300800 */
[----:B-1----:R-:W4:Y:S04]  /*d390*/  LDL.LU R2, [R1+0x2dc] ;  /* 0x0002dc0001027983 */ /* 0x002f280000300800 */
[----:B------:R-:W4:Y:S01]  /*d3a0*/  LDL.LU R3, [R1+0x2e0] ;  /* 0x0002e00001037983 */ /* 0x000f220000300800 */
[----:B------:R-:W-:-:S05]  /*d3b0*/  FADD R140, R28, R140 ;  /* 0x0000008c1c8c7221 */ /* 0x000fca0000000000 */
[----:B------:R0:W-:Y:S04]  /*d3c0*/  STL [R1+0x268], R140 ;  /* 0x0002688c01007387 */ /* 0x0001e80000100800 */
[----:B0-----:R-:W4:Y:S01]  /*d3d0*/  LDL.LU R140, [R1+0x49c] ;  /* 0x00049c00018c7983 */ /* 0x001f220000300800 */
[----:B------:R-:W-:-:S03]  /*d3e0*/  FADD R141, R29, R141 ;  /* 0x0000008d1d8d7221 */ /* 0x000fc60000000000 */
[----:B------:R-:W4:Y:S04]  /*d3f0*/  LDL.LU R28, [R1+0x2c4] ;  /* 0x0002c400011c7983 */ /* 0x000f280000300800 */
        /* <DEDUP_REMOVED lines=20> */
[----:B------:R0:W-:Y:S01]  /*d540*/  STL [R1+0x280], R146 ;  /* 0x0002809201007387 */ /* 0x0001e20000100800 */
[----:B-----5:R-:W-:-:S03]  /*d550*/  FADD R147, R35, R147 ;  /* 0x0000009323937221 */ /* 0x020fc60000000000 */
[----:B0-----:R-:W5:Y:S04]  /*d560*/  LDL.LU R146, [R1+0x484] ;  /* 0x0004840001927983 */ /* 0x001f680000300800 */
[----:B------:R-:W5:Y:S04]  /*d570*/  LDL.LU R34, [R1+0x2ac] ;  /* 0x0002ac0001227983 */ /* 0x000f680000300800 */
[----:B------:R0:W-:Y:S01]  /*d580*/  STL [R1+0x284], R147 ;  /* 0x0002849301007387 */ /* 0x0001e20000100800 */
[----:B------:R-:W-:-:S03]  /*d590*/  FADD R148, R36, R148 ;  /* 0x0000009424947221 */ /* 0x000fc60000000000 */
[----:B0-----:R-:W5:Y:S04]  /*d5a0*/  LDL.LU R147, [R1+0x480] ;  /* 0x0004800001937983 */ /* 0x001f680000300800 */
[----:B------:R-:W5:Y:S01]  /*d5b0*/  LDL.LU R35, [R1+0x2a8] ;  /* 0x0002a80001237983 */ /* 0x000f620000300800 */
[----:B------:R-:W-:-:S03]  /*d5c0*/  FADD R149, R37, R149 ;  /* 0x0000009525957221 */ /* 0x000fc60000000000 */
[----:B------:R0:W-:Y:S01]  /*d5d0*/  STL [R1+0x288], R148 ;  /* 0x0002889401007387 */ /* 0x0001e20000100800 */
[----:B------:R-:W-:Y:S01]  /*d5e0*/  FADD R150, R38, R150 ;  /* 0x0000009626967221 */ /* 0x000fe20000000000 */
[----:B------:R-:W-:Y:S02]  /*d5f0*/  FADD R151, R39, R151 ;  /* 0x0000009727977221 */ /* 0x000fe40000000000 */
[----:B0-----:R-:W5:Y:S04]  /*d600*/  LDL.LU R148, [R1+0x47c] ;  /* 0x00047c0001947983 */ /* 0x001f680000300800 */
[----:B------:R-:W5:Y:S04]  /*d610*/  LDL.LU R36, [R1+0x2a4] ;  /* 0x0002a40001247983 */ /* 0x000f680000300800 */
[----:B------:R0:W-:Y:S04]  /*d620*/  STL [R1+0x28c], R149 ;  /* 0x00028c9501007387 */ /* 0x0001e80000100800 */
[----:B0-----:R-:W5:Y:S04]  /*d630*/  LDL.LU R149, [R1+0x478] ;  /* 0x0004780001957983 */ /* 0x001f680000300800 */
[----:B------:R-:W5:Y:S04]  /*d640*/  LDL.LU R37, [R1+0x2a0] ;  /* 0x0002a00001257983 */ /* 0x000f680000300800 */
[----:B------:R0:W-:Y:S04]  /*d650*/  STL [R1+0x290], R150 ;  /* 0x0002909601007387 */ /* 0x0001e80000100800 */
[----:B0-----:R-:W5:Y:S04]  /*d660*/  LDL.LU R150, [R1+0x474] ;  /* 0x0004740001967983 */ /* 0x001f680000300800 */
[----:B------:R-:W5:Y:S04]  /*d670*/  LDL.LU R38, [R1+0x29c] ;  /* 0x00029c0001267983 */ /* 0x000f680000300800 */
[----:B------:R0:W-:Y:S04]  /*d680*/  STL [R1+0x294], R151 ;  /* 0x0002949701007387 */ /* 0x0001e80000100800 */
[----:B0-----:R-:W5:Y:S04]  /*d690*/  LDL.LU R151, [R1+0x470] ;  /* 0x0004700001977983 */ /* 0x001f680000300800 */
[----:B------:R-:W5:Y:S01]  /*d6a0*/  LDL.LU R39, [R1+0x298] ;  /* 0x0002980001277983 */ /* 0x000f620000300800 */
[----:B--2---:R-:W-:Y:S01]  /*d6b0*/  FADD R27, R52, R27 ;  /* 0x0000001b341b7221 */ /* 0x004fe20000000000 */
[----:B---3--:R-:W-:Y:S01]  /*d6c0*/  FADD R26, R53, R26 ;  /* 0x0000001a351a7221 */ /* 0x008fe20000000000 */
[----:B----4-:R-:W-:Y:S01]  /*d6d0*/  FADD R25, R54, R25 ;  /* 0x0000001936197221 */ /* 0x010fe20000000000 */
[----:B------:R-:W-:Y:S01]  /*d6e0*/  FADD R24, R55, R24 ;  /* 0x0000001837187221 */ /* 0x000fe20000000000 */
        /* <DEDUP_REMOVED lines=9> */
[----:B-----5:R-:W-:Y:S01]  /*d780*/  FADD R34, R45, R34 ;  /* 0x000000222d227221 */ /* 0x020fe20000000000 */
[----:B------:R-:W-:Y:S01]  /*d790*/  FADD R35, R44, R35 ;  /* 0x000000232c237221 */ /* 0x000fe20000000000 */
[----:B------:R-:W-:Y:S01]  /*d7a0*/  FADD R36, R43, R36 ;  /* 0x000000242b247221 */ /* 0x000fe20000000000 */
[----:B------:R-:W-:Y:S01]  /*d7b0*/  FADD R37, R42, R37 ;  /* 0x000000252a257221 */ /* 0x000fe20000000000 */
[----:B------:R-:W-:Y:S01]  /*d7c0*/  FADD R38, R41, R38 ;  /* 0x0000002629267221 */ /* 0x000fe20000000000 */
[----:B------:R-:W-:-:S05]  /*d7d0*/  FADD R39, R40, R39 ;  /* 0x0000002728277221 */ /* 0x000fca0000000000 */
[----:B------:R0:W-:Y:S04]  /*d7e0*/  STL [R1+0x298], R39 ;  /* 0x0002982701007387 */ /* 0x0001e80000100800 */
        /* <DEDUP_REMOVED lines=15> */
[----:B------:R-:W5:Y:S04]  /*d8e0*/  LDL.LU R51, [R1+0x2e4] ;  /* 0x0002e40001337983 */ /* 0x000f680000300800 */
[----:B------:R5:W-:Y:S04]  /*d8f0*/  STL [R1+0x2d8], R0 ;  /* 0x0002d80001007387 */ /* 0x000be80000100800 */
[----:B------:R-:W5:Y:S04]  /*d900*/  LDL.LU R50, [R1+0x2e8] ;  /* 0x0002e80001327983 */ /* 0x000f680000300800 */
[----:B------:R5:W-:Y:S04]  /*d910*/  STL [R1+0x2dc], R2 ;  /* 0x0002dc0201007387 */ /* 0x000be80000100800 */
[----:B------:R-:W5:Y:S04]  /*d920*/  LDL.LU R49, [R1+0x2ec] ;  /* 0x0002ec0001317983 */ /* 0x000f680000300800 */
[----:B------:R5:W-:Y:S04]  /*d930*/  STL [R1+0x2e0], R3 ;  /* 0x0002e00301007387 */ /* 0x000be80000100800 */
[----:B------:R-:W5:Y:S04]  /*d940*/  LDL.LU R48, [R1+0x2f0] ;  /* 0x0002f00001307983 */ /* 0x000f680000300800 */
        /* <DEDUP_REMOVED lines=8> */
[----:B0-----:R-:W5:Y:S04]  /*d9d0*/  LDL.LU R39, [R1+0x314] ;  /* 0x0003140001277983 */ /* 0x001f680000300800 */
[----:B-1----:R-:W5:Y:S04]  /*d9e0*/  LDL.LU R38, [R1+0x318] ;  /* 0x0003180001267983 */ /* 0x002f680000300800 */
[----:B--2---:R-:W2:Y:S04]  /*d9f0*/  LDL.LU R37, [R1+0x31c] ;  /* 0x00031c0001257983 */ /* 0x004ea80000300800 */
[----:B---3--:R-:W3:Y:S04]  /*da00*/  LDL.LU R36, [R1+0x320] ;  /* 0x0003200001247983 */ /* 0x008ee80000300800 */
[----:B----4-:R-:W4:Y:S04]  /*da10*/  LDL.LU R35, [R1+0x324] ;  /* 0x0003240001237983 */ /* 0x010f280000300800 */
[----:B-----5:R-:W5:Y:S04]  /*da20*/  LDL.LU R34, [R1+0x328] ;  /* 0x0003280001227983 */ /* 0x020f680000300800 */
        /* <DEDUP_REMOVED lines=12> */
[----:B------:R-:W5:Y:S01]  /*daf0*/  LDL.LU R3, [R1+0x35c] ;  /* 0x00035c0001037983 */ /* 0x000f620000300800 */
[----:B------:R-:W-:Y:S01]  /*db00*/  FADD R51, R59, R51 ;  /* 0x000000333b337221 */ /* 0x000fe20000000000 */
[----:B------:R-:W-:-:S04]  /*db10*/  FADD R50, R60, R50 ;  /* 0x000000323c327221 */ /* 0x000fc80000000000 */
        /* <DEDUP_REMOVED lines=25> */
[----:B--2---:R-:W-:-:S03]  /*dcb0*/  FADD R37, R73, R37 ;  /* 0x0000002549257221 */ /* 0x004fc60000000000 */
[----:B------:R2:W-:Y:S01]  /*dcc0*/  STL [R1+0x318], R38 ;  /* 0x0003182601007387 */ /* 0x0005e20000100800 */
[----:B---3--:R-:W-:-:S03]  /*dcd0*/  FADD R36, R74, R36 ;  /* 0x000000244a247221 */ /* 0x008fc60000000000 */
[----:B------:R3:W-:Y:S01]  /*dce0*/  STL [R1+0x31c], R37 ;  /* 0x00031c2501007387 */ /* 0x0007e20000100800 */
[----:B----4-:R-:W-:-:S03]  /*dcf0*/  FADD R35, R75, R35 ;  /* 0x000000234b237221 */ /* 0x010fc60000000000 */
[----:B------:R4:W-:Y:S01]  /*dd00*/  STL [R1+0x320], R36 ;  /* 0x0003202401007387 */ /* 0x0009e20000100800 */
[----:B-----5:R-:W-:-:S03]  /*dd10*/  FADD R34, R76, R34 ;  /* 0x000000224c227221 */ /* 0x020fc60000000000 */
        /* <DEDUP_REMOVED lines=24> */
[----:B0-----:R-:W5:Y:S01]  /*dea0*/  LDL.LU R51, [R1+0x360] ;  /* 0x0003600001337983 */ /* 0x001f620000300800 */
[----:B------:R-:W-:-:S03]  /*deb0*/  FADD R3, R89, R3 ;  /* 0x0000000359037221 */ /* 0x000fc60000000000 */
[----:B------:R0:W-:Y:S04]  /*dec0*/  STL [R1+0x354], R0 ;  /* 0x0003540001007387 */ /* 0x0001e80000100800 */
[----:B-1----:R-:W5:Y:S04]  /*ded0*/  LDL.LU R50, [R1+0x364] ;  /* 0x0003640001327983 */ /* 0x002f680000300800 */
        /* <DEDUP_REMOVED lines=181> */
[----:B------:R-:W-:Y:S01]  /*ea30*/  FADD R2, R150, R2 ;  /* 0x0000000296027221 */ /* 0x000fe20000000000 */
[----:B------:R-:W-:-:S05]  /*ea40*/  FADD R3, R3, R151 ;  /* 0x0000009703037221 */ /* 0x000fca0000000000 */
[----:B------:R0:W-:Y:S04]  /*ea50*/  STL [R1+0x454], R3 ;  /* 0x0004540301007387 */ /* 0x0001e80000100800 */
[----:B------:R0:W-:Y:S04]  /*ea60*/  STL [R1+0x44c], R0 ;  /* 0x00044c0001007387 */ /* 0x0001e80000100800 */
[----:B------:R0:W-:Y:S02]  /*ea70*/  STL [R1+0x450], R2 ;  /* 0x0004500201007387 */ /* 0x0001e40000100800 */
.L_x_29:
[----:B0-----:R-:W0:Y:S02]  /*ea80*/  LDC R0, c[0x0][0x28c] ;  /* 0x0000a300ff007b82 */ /* 0x001e240000000800 */
[----:B0-----:R-:W-:-:S13]  /*ea90*/  ISETP.GE.AND P0, PT, R0, 0x1, PT ;  /* 0x000000010000780c */ /* 0x001fda0003f06270 */
[----:B------:R-:W-:Y:S05]  /*eaa0*/  @!P0 BRA `(.L_x_30) ;  /* 0x00000000004c8947 */ /* 0x000fea0003800000 */
[----:B------:R-:W-:-:S06]  /*eab0*/  UISETP.NE.AND UP0, UPT, UR24, 0x3, UPT ;  /* 0x000000031800788c */ /* 0x000fcc000bf05270 */
[----:B------:R-:W-:-:S13]  /*eac0*/  PLOP3.LUT P0, PT, PT, PT, UP0, 0x80, 0x0 ;  /* 0x000000000000781c */ /* 0x000fda0003f0f008 */
[----:B------:R-:W-:Y:S05]  /*ead0*/  @!P0 BRA `(.L_x_31) ;  /* 0x0000000000048947 */ /* 0x000fea0003800000 */
[----:B------:R-:W-:Y:S01]  /*eae0*/  BPT.TRAP 0x1 ;  /* 0x000000040000795c */ /* 0x000fe20000300000 */
.L_x_31:
[----:B------:R-:W-:-:S04]  /*eaf0*/  UISETP.LT.AND UP0, UPT, UR9, 0x1, UPT ;  /* 0x000000010900788c */ /* 0x000fc8000bf01270 */
[----:B------:R-:W-:Y:S02]  /*eb00*/  USEL UR8, UR9, 0x1, UP0 ;  /* 0x0000000109087887 */ /* 0x000fe40008000000 */
[----:B------:R-:W-:Y:S02]  /*eb10*/  UISETP.GT.U32.AND UP0, UPT, UR13, 0x1, UPT ;  /* 0x000000010d00788c */ /* 0x000fe4000bf04070 */
[----:B------:R-:W-:-:S04]  /*eb20*/  UIADD3 UR8, UR5, UR9, -UR8 ;  /* 0x0000000905087290 */ /* 0x000fc8000fffe808 */
[----:B------:R-:W-:Y:S01]  /*eb30*/  USHF.R.U32.HI UR6, URZ, 0x1, UR8 ;  /* 0x000000013f067899 */ /* 0x000fe20008011608 */
[----:B------:R-:W-:-:S03]  /*eb40*/  PLOP3.LUT P0, PT, PT, PT, UP0, 0x80, 0x0 ;  /* 0x000000000000781c */ /* 0x000fc60003f0f008 */
[----:B------:R-:W-:-:S04]  /*eb50*/  UIMAD.WIDE.U32 UR6, UR6, -0x6db6db6d, URZ ;  /* 0x92492493060678a5 */ /* 0x000fc8000f8e003f */
[----:B------:R-:W-:-:S04]  /*eb60*/  USHF.R.U32.HI UR6, URZ, 0x2, UR7 ;  /* 0x000000023f067899 */ /* 0x000fc80008011607 */
[----:B------:R-:W-:-:S04]  /*eb70*/  UIMAD UR8, UR6, -0xe, UR8 ;  /* 0xfffffff2060878a4 */ /* 0x000fc8000f8e0208 */
[----:B------:R-:W-:-:S04]  /*eb80*/  ULEA UR8, UR8, UR11, 0x3 ;  /* 0x0000000b08087291 */ /* 0x000fc8000f8e183f */
[----:B------:R-:W-:-:S04]  /*eb90*/  UIADD3 UR8, UR8, 0x70, URZ ;  /* 0x0000007008087890 */ /* 0x000fc8000fffe03f */
[----:B------:R-:W-:-:S09]  /*eba0*/  UPRMT UR8, URZ, 0x654, UR8 ;  /* 0x000006543f087896 */ /* 0x000fd20008000008 */
[----:B------:R-:W-:Y:S01]  /*ebb0*/  SYNCS.ARRIVE.TRANS64.RED.A1T0 RZ, [UR8], RZ ;  /* 0x000000ffffff79a7 */ /* 0x000fe20008100408 */
[----:B------:R-:W-:Y:S05]  /*ebc0*/  @P0 BRA `(.L_x_30) ;  /* 0x0000000000040947 */ /* 0x000fea0003800000 */
[----:B------:R-:W-:Y:S01]  /*ebd0*/  BPT.TRAP 0x1 ;  /* 0x000000040000795c */ /* 0x000fe20000300000 */
.L_x_30:
[----:B------:R-:W4:Y:S01]  /*ebe0*/  LDL.LU R26, [R1+0x464] ;  /* 0x00046400011a7983 */ /* 0x000f220000300800 */
[----:B------:R-:W0:Y:S01]  /*ebf0*/  LDC R3, c[0x0][0x288] ;  /* 0x0000a200ff037b82 */ /* 0x000e220000000800 */
[----:B------:R-:W5:Y:S01]  /*ec00*/  S2R R25, SR_TID.X ;  /* 0x0000000000197919 */ /* 0x000f620000002100 */
[----:B------:R-:W-:Y:S02]  /*ec10*/  UIADD3 UR11, UR9, UR5, URZ ;  /* 0x00000005090b7290 */ /* 0x000fe4000fffe03f */
[----:B------:R-:W-:Y:S01]  /*ec20*/  USHF.R.S32.HI UR12, URZ, 0x1f, UR10 ;  /* 0x0000001f3f0c7899 */ /* 0x000fe2000801140a */
[----:B------:R-:W2:Y:S01]  /*ec30*/  LDL.LU R24, [R1+0x460] ;  /* 0x0004600001187983 */ /* 0x000ea20000300800 */
[----:B------:R-:W-:Y:S01]  /*ec40*/  UISETP.GT.U32.AND UP0, UPT, UR11, 0xd, UPT ;  /* 0x0000000d0b00788c */ /* 0x000fe2000bf04070 */
[----:B------:R-:W-:Y:S01]  /*ec50*/  IMAD.MOV.U32 R39, RZ, RZ, -0x1 ;  /* 0xffffffffff277424 */ /* 0x000fe200078e00ff */
[----:B------:R-:W-:Y:S01]  /*ec60*/  ULDC UR6, c[0x0][0x284] ;  /* 0x0000a10000067ab9 */ /* 0x000fe20000000800 */
[----:B------:R-:W-:Y:S01]  /*ec70*/  ULDC.64 UR14, c[0x0][0x5d0] ;  /* 0x00017400000e7ab9 */ /* 0x000fe20000000a00 */
[----:B------:R-:W-:-:S02]  /*ec80*/  UISETP.LT.U32.AND UP0, UPT, UR9, 0xe, UP0 ;  /* 0x0000000e0900788c */ /* 0x000fc40008701070 */
[----:B------:R-:W-:Y:S02]  /*ec90*/  UIMAD UR5, UR12, UR14, URZ ;  /* 0x0000000e0c0572a4 */ /* 0x000fe4000f8e023f */
[----:B------:R-:W-:Y:S02]  /*eca0*/  UISETP.GE.U32.AND UP1, UPT, UR9, 0xe, UPT ;  /* 0x0000000e0900788c */ /* 0x000fe4000bf26070 */
[----:B------:R-:W-:Y:S02]  /*ecb0*/  UIMAD UR8, UR10, UR15, UR5 ;  /* 0x0000000f0a0872a4 */ /* 0x000fe4000f8e0205 */
[----:B------:R-:W-:-:S04]  /*ecc0*/  USEL UR5, URZ, 0x1, !UP0 ;  /* 0x000000013f057887 */ /* 0x000fc8000c000000 */
[----:B------:R-:W-:Y:S01]  /*ecd0*/  ULOP3.LUT UR4, UR4, UR5, URZ, 0x3c, !UPT ;  /* 0x0000000504047292 */ /* 0x000fe2000f8e3c3f */
[C---:B-----5:R-:W-:Y:S01]  /*ece0*/  LOP3.LUT R2, R25.reuse, 0x3, RZ, 0xc0, !PT ;  /* 0x0000000319027812 */ /* 0x060fe200078ec0ff */
[----:B------:R-:W-:Y:S01]  /*ecf0*/  IMAD.SHL.U32 R30, R25, 0x2, RZ ;  /* 0x00000002191e7824 */ /* 0x000fe200078e00ff */
[----:B------:R-:W-:-:S03]  /*ed00*/  SHF.R.U32.HI R32, RZ, 0x7, R25 ;  /* 0x00000007ff207819 */ /* 0x000fc60000011619 */
[----:B0-----:R-:W-:Y:S01]  /*ed10*/  IMAD R2, R2, -0x2, R3 ;  /* 0xfffffffe02027824 */ /* 0x001fe200078e0203 */
[----:B------:R-:W-:Y:S02]  /*ed20*/  LOP3.LUT R32, R32, 0x1, RZ, 0xc0, !PT ;  /* 0x0000000120207812 */ /* 0x000fe400078ec0ff */
[----:B------:R-:W-:-:S03]  /*ed30*/  LOP3.LUT R30, R30, 0x6, RZ, 0xc0, !PT ;  /* 0x000000061e1e7812 */ /* 0x000fc600078ec0ff */
[----:B------:R-:W-:Y:S02]  /*ed40*/  IMAD.SHL.U32 R33, R32, 0x40, RZ ;  /* 0x0000004020217824 */ /* 0x000fe400078e00ff */
[----:B----4-:R-:W-:-:S04]  /*ed50*/  IMAD.WIDE R34, R26, 0x100, RZ ;  /* 0x000001001a227825 */ /* 0x010fc800078e02ff */
[----:B--2---:R-:W-:Y:S01]  /*ed60*/  IMAD.SHL.U32 R0, R24, 0x100, RZ ;  /* 0x0000010018007824 */ /* 0x004fe200078e00ff */
[----:B------:R-:W-:Y:S01]  /*ed70*/  PRMT R30, R30, 0x6540, R24 ;  /* 0x000065401e1e7816 */ /* 0x000fe20000000018 */
[----:B------:R-:W-:-:S03]  /*ed80*/  IMAD.U32 R24, RZ, RZ, UR14 ;  /* 0x0000000eff187e24 */ /* 0x000fc6000f8e00ff */
[----:B------:R-:W-:Y:S01]  /*ed90*/  ISETP.GE.AND P0, PT, R0, R3, PT ;  /* 0x000000030000720c */ /* 0x000fe20003f06270 */
[----:B------:R-:W-:Y:S01]  /*eda0*/  IMAD.IADD R0, R2, 0x1, -R0 ;  /* 0x0000000102007824 */ /* 0x000fe200078e0a00 */
[----:B------:R-:W-:Y:S02]  /*edb0*/  SHF.R.U32.HI R2, RZ, 0x2, R25 ;  /* 0x00000002ff027819 */ /* 0x000fe40000011619 */
[----:B------:R-:W-:Y:S02]  /*edc0*/  LOP3.LUT R3, R25, 0x60, RZ, 0xc0, !PT ;  /* 0x0000006019037812 */ /* 0x000fe400078ec0ff */
[----:B------:R-:W-:Y:S02]  /*edd0*/  LOP3.LUT R2, R2, 0x7, RZ, 0xc0, !PT ;  /* 0x0000000702027812 */ /* 0x000fe400078ec0ff */
[----:B------:R-:W-:Y:S02]  /*ede0*/  SHF.R.U32.HI R3, RZ, 0x1, R3 ;  /* 0x00000001ff037819 */ /* 0x000fe40000011603 */
[----:B------:R-:W-:-:S02]  /*edf0*/  LOP3.LUT R33, R33, 0x40, R2, 0xe2, !PT ;  /* 0x0000004021217812 */ /* 0x000fc400078ee202 */
[----:B------:R-:W-:Y:S02]  /*ee00*/  IADD3 R2, RZ, -R3, -R2 ;  /* 0x80000003ff027210 */ /* 0x000fe40007ffe802 */
[----:B------:R-:W-:Y:S02]  /*ee10*/  SHF.R.S32.HI R31, RZ, 0x1f, R30 ;  /* 0x0000001fff1f7819 */ /* 0x000fe4000001141e */
[----:B------:R-:W-:Y:S01]  /*ee20*/  LOP3.LUT R33, R34, R33, R3, 0xfe, !PT ;  /* 0x0000002122217212 */ /* 0x000fe200078efe03 */
[----:B------:R-:W-:Y:S02]  /*ee30*/  IMAD R32, R32, -0x40, R2 ;  /* 0xffffffc020207824 */ /* 0x000fe400078e0202 */
[----:B------:R-:W-:Y:S02]  /*ee40*/  IMAD.SHL.U32 R2, R26, 0x100, RZ ;  /* 0x000001001a027824 */ /* 0x000fe400078e00ff */
[----:B------:R-:W-:-:S03]  /*ee50*/  IMAD.WIDE.U32 R24, R24, UR10, R30 ;  /* 0x0000000a18187c25 */ /* 0x000fc6000f8e001e */
[C---:B------:R-:W-:Y:S01]  /*ee60*/  IADD3 R32, -R2.reuse, UR6, R32 ;  /* 0x0000000602207c10 */ /* 0x040fe2000fffe120 */
[----:B------:R-:W-:Y:S01]  /*ee70*/  VIADD R25, R25, UR8 ;  /* 0x0000000819197c36 */ /* 0x000fe20008000000 */
[----:B------:R-:W-:Y:S01]  /*ee80*/  ISETP.GE.OR P0, PT, R2, UR6, P0 ;  /* 0x0000000602007c0c */ /* 0x000fe20008706670 */
[----:B------:R-:W-:-:S04]  /*ee90*/  USHF.R.U32.HI UR6, URZ, 0x1, UR11 ;  /* 0x000000013f067899 */ /* 0x000fc8000801160b */
[----:B------:R-:W-:-:S04]  /*eea0*/  UIMAD.WIDE.U32 UR6, UR6, -0x6db6db6d, URZ ;  /* 0x92492493060678a5 */ /* 0x000fc8000f8e003f */
[----:B------:R-:W-:-:S04]  /*eeb0*/  USHF.R.U32.HI UR6, URZ, 0x2, UR7 ;  /* 0x000000023f067899 */ /* 0x000fc80008011607 */
[----:B------:R-:W-:Y:S02]  /*eec0*/  UIMAD UR5, UR6, -0xe, UR11 ;  /* 0xfffffff2060578a4 */ /* 0x000fe4000f8e020b */
[----:B------:R-:W-:Y:S01]  /*eed0*/  @UP1 ULOP3.LUT UR4, UR4, 0x1, UR6, 0x78, !UPT ;  /* 0x0000000104041892 */ /* 0x000fe2000f8e7806 */
[----:B------:R-:W-:Y:S11]  /*eee0*/  @P0 BRA `(.L_x_32) ;  /* 0x0000012400bc0947 */ /* 0x000ff60003800000 */
[----:B------:R-:W0:Y:S01]  /*eef0*/  LDC.64 R26, c[0x0][0x5c8] ;  /* 0x00017200ff1a7b82 */ /* 0x000e220000000a00 */
[----:B------:R-:W-:Y:S01]  /*ef00*/  ULDC.64 UR6, c[0x0][0x5c0] ;  /* 0x0001700000067ab9 */ /* 0x000fe20000000a00 */
[----:B------:R-:W-:Y:S01]  /*ef10*/  BSSY B0, `(.L_x_32) ;  /* 0x000126c000007945 */ /* 0x000fe20003800000 */
[-C--:B0-----:R-:W-:Y:S01]  /*ef20*/  IMAD R2, R35, R26.reuse, RZ ;  /* 0x0000001a23027224 */ /* 0x081fe200078e02ff */
[----:B------:R-:W-:Y:S01]  /*ef30*/  SHF.L.U64.HI R36, R26, 0x3, R27 ;  /* 0x000000031a247819 */ /* 0x000fe2000001021b */
[----:B------:R-:W-:-:S04]  /*ef40*/  IMAD.WIDE.U32 R24, R33, R26, R24 ;  /* 0x0000001a21187225 */ /* 0x000fc800078e0018 */
[----:B------:R-:W-:Y:S01]  /*ef50*/  IMAD R2, R33, R27, R2 ;  /* 0x0000001b21027224 */ /* 0x000fe200078e0202 */
[C---:B------:R-:W-:Y:S01]  /*ef60*/  LEA R28, P2, R26.reuse, R24, 0x7 ;  /* 0x000000181a1c7211 */ /* 0x040fe200078438ff */
[----:B------:R-:W-:Y:S02]  /*ef70*/  IMAD.SHL.U32 R3, R26, 0x8, RZ ;  /* 0x000000081a037824 */ /* 0x000fe400078e00ff */
[----:B------:R-:W-:Y:S01]  /*ef80*/  IMAD.IADD R25, R25, 0x1, R2 ;  /* 0x0000000119197824 */ /* 0x000fe200078e0202 */
[C---:B------:R-:W-:Y:S02]  /*ef90*/  IADD3 R2, P5, R24.reuse, UR6, RZ ;  /* 0x0000000618027c10 */ /* 0x040fe4000ffbe0ff */
[----:B------:R-:W-:Y:S02]  /*efa0*/  IADD3 R24, P0, P1, R24, UR6, R3 ;  /* 0x0000000618187c10 */ /* 0x000fe4000f91e003 */
[----:B------:R-:W-:Y:S02]  /*efb0*/  LEA.HI.X R29, R26, R25, R27, 0x7, P2 ;  /* 0x000000191a1d7211 */ /* 0x000fe400010f3c1b */
[----:B------:R-:W-:-:S02]  /*efc0*/  IADD3 R26, P2, P3, R28, UR6, R3 ;  /* 0x000000061c1a7c10 */ /* 0x000fc4000fb5e003 */
[----:B------:R-:W-:Y:S02]  /*efd0*/  IADD3.X R3, R25, UR7, RZ, P5, !PT ;  /* 0x0000000719037c10 */ /* 0x000fe4000affe4ff */
[----:B------:R-:W-:Y:S02]  /*efe0*/  FSETP.NEU.AND P5, PT, RZ, UR23, PT ;  /* 0x00000017ff007c0b */ /* 0x000fe4000bfad000 */
[----:B------:R-:W-:Y:S02]  /*eff0*/  IADD3 R28, P6, R28, UR6, RZ ;  /* 0x000000061c1c7c10 */ /* 0x000fe4000ffde0ff */
[--C-:B------:R-:W-:Y:S02]  /*f000*/  IADD3.X R27, R29, UR7, R36.reuse, P2, P3 ;  /* 0x000000071d1b7c10 */ /* 0x100fe400097e6424 */
[----:B------:R-:W-:Y:S02]  /*f010*/  IADD3.X R25, R25, UR7, R36, P0, P1 ;  /* 0x0000000719197c10 */ /* 0x000fe400087e2424 */
[----:B------:R-:W-:-:S05]  /*f020*/  IADD3.X R29, R29, UR7, RZ, P6, !PT ;  /* 0x000000071d1d7c10 */ /* 0x000fca000b7fe4ff */
[----:B------:R-:W-:Y:S05]  /*f030*/  @!P5 BRA `(.L_x_33) ;  /* 0x000000d800fcd947 */ /* 0x000fea0003800000 */
[----:B------:R-:W-:Y:S01]  /*f040*/  ULDC.64 UR6, c[0x0][0x5b8] ;  /* 0x00016e0000067ab9 */ /* 0x000fe20000000a00 */
[----:B------:R-:W-:Y:S01]  /*f050*/  BSSY B1, `(.L_x_34) ;  /* 0x0000013000017945 */ /* 0x000fe20003800000 */
[----:B------:R-:W-:Y:S01]  /*f060*/  IMAD.U32 R36, RZ, RZ, UR6 ;  /* 0x00000006ff247e24 */ /* 0x000fe2000f8e00ff */
[----:B------:R-:W-:-:S03]  /*f070*/  UIMAD UR6, UR12, UR6, URZ ;  /* 0x000000060c0672a4 */ /* 0x000fc6000f8e023f */
[----:B------:R-:W-:Y:S01]  /*f080*/  IMAD.WIDE.U32 R30, R36, UR10, R30 ;  /* 0x0000000a241e7c25 */ /* 0x000fe2000f8e001e */
[----:B------:R-:W-:-:S03]  /*f090*/  UIMAD UR6, UR10, UR7, UR6 ;  /* 0x000000070a0672a4 */ /* 0x000fc6000f8e0206 */
[----:B------:R-:W-:Y:S01]  /*f0a0*/  IMAD.MOV.U32 R36, RZ, RZ, R30 ;  /* 0x000000ffff247224 */ /* 0x000fe200078e001e */
[----:B------:R-:W-:Y:S02]  /*f0b0*/  ULDC.64 UR10, c[0x0][0x5a8] ;  /* 0x00016a00000a7ab9 */ /* 0x000fe40000000a00 */
[----:B------:R-:W-:Y:S01]  /*f0c0*/  VIADD R37, R31, UR6 ;  /* 0x000000061f257c36 */ /* 0x000fe20008000000 */
[----:B------:R-:W-:Y:S02]  /*f0d0*/  ULDC.64 UR6, c[0x0][0x5b0] ;  /* 0x00016c0000067ab9 */ /* 0x000fe40000000a00 */
[----:B------:R-:W-:Y:S02]  /*f0e0*/  IMAD R38, R35, UR6, RZ ;  /* 0x0000000623267c24 */ /* 0x000fe4000f8e02ff */
[----:B------:R-:W-:-:S04]  /*f0f0*/  IMAD.WIDE.U32 R30, R33, UR6, R36 ;  /* 0x00000006211e7c25 */ /* 0x000fc8000f8e0024 */
[----:B------:R-:W-:Y:S01]  /*f100*/  IMAD R38, R33, UR7, R38 ;  /* 0x0000000721267c24 */ /* 0x000fe2000f8e0226 */
[----:B------:R-:W-:-:S04]  /*f110*/  IADD3 R30, P0, R30, UR10, RZ ;  /* 0x0000000a1e1e7c10 */ /* 0x000fc8000ff1e0ff */
[--C-:B------:R-:W-:Y:S02]  /*f120*/  IADD3.X R31, R31, UR11, R38.reuse, P0, !PT ;  /* 0x0000000b1f1f7c10 */ /* 0x100fe400087fe426 */
[----:B------:R-:W-:Y:S02]  /*f130*/  ISETP.GE.AND P0, PT, R32, 0x1, PT ;  /* 0x000000012000780c */ /* 0x000fe40003f06270 */
[----:B------:R-:W-:Y:S02]  /*f140*/  PRMT R38, RZ, 0x7610, R38 ;  /* 0x00007610ff267816 */ /* 0x000fe40000000026 */
[----:B------:R-:W-:-:S13]  /*f150*/  ISETP.LT.OR P1, PT, R0, 0x1, !P0 ;  /* 0x000000010000780c */ /* 0x000fda0004721670 */
[----:B------:R-:W-:Y:S05]  /*f160*/  @P1 BRA `(.L_x_35) ;  /* 0x0000000000041947 */ /* 0x000fea0003800000 */
[----:B------:R0:W5:Y:S02]  /*f170*/  LDG.E.U8 R38, desc[UR20][R30.64] ;  /* 0x000000141e267981 */ /* 0x000164000c1e1100 */
.L_x_35:
[----:B------:R-:W-:Y:S05]  /*f180*/  BSYNC B1 ;  /* 0x0000000000017941 */ /* 0x000fea0003800000 */
.L_x_34:
[----:B-----5:R-:W-:Y:S01]  /*f190*/  LOP3.LUT R38, R38, 0xff, RZ, 0xc0, !PT ;  /* 0x000000ff26267812 */ /* 0x020fe200078ec0ff */
[----:B------:R-:W-:Y:S03]  /*f1a0*/  BSSY B1, `(.L_x_36) ;  /* 0x000000b000017945 */ /* 0x000fe60003800000 */
[----:B------:R-:W-:-:S05]  /*f1b0*/  F2FP.F16.E4M3.UNPACK_B R38, R38 ;  /* 0x00000026ff26723e */ /* 0x000fca00020006ff */
[----:B------:R-:W-:-:S05]  /*f1c0*/  HADD2.F32 R38, -RZ, R38.H0_H0 ;  /* 0x20000026ff267230 */ /* 0x000fca0000004100 */
[----:B------:R-:W-:-:S04]  /*f1d0*/  FMUL R38, R38, UR23 ;  /* 0x0000001726267c20 */ /* 0x000fc80008400000 */
[----:B------:R-:W-:-:S05]  /*f1e0*/  FFMA R4, R4, UR22, R38 ;  /* 0x0000001604047c23 */ /* 0x000fca0008000026 */
[----:B------:R-:W-:-:S05]  /*f1f0*/  F2FP.SATFINITE.E4M3.F32.PACK_AB_MERGE_C R4, RZ, R4, RZ ;  /* 0x00000004ff04723e */ /* 0x000fca00048070ff */
[----:B------:R2:W-:Y:S01]  /*f200*/  @!P1 STG.E.U8 desc[UR20][R2.64], R4 ;  /* 0x0000000402009986 */ /* 0x0005e2000c101114 */
[----:B------:R-:W-:Y:S02]  /*f210*/  ISETP.LT.OR P1, PT, R0, 0x2, !P0 ;  /* 0x000000020000780c */ /* 0x000fe40004721670 */
[----:B--2---:R-:W-:-:S11]  /*f220*/  PRMT R4, RZ, 0x7610, R4 ;  /* 0x00007610ff047816 */ /* 0x004fd60000000004 */
[----:B------:R-:W-:Y:S05]  /*f230*/  @P1 BRA `(.L_x_37) ;  /* 0x0000000000041947 */ /* 0x000fea0003800000 */
[----:B------:R2:W5:Y:S02]  /*f240*/  LDG.E.U8 R4, desc[UR20][R30.64+0x1] ;  /* 0x000001141e047981 */ /* 0x000564000c1e1100 */
.L_x_37:
[----:B------:R-:W-:Y:S05]  /*f250*/  BSYNC B1 ;  /* 0x0000000000017941 */ /* 0x000fea0003800000 */
.L_x_36:
        /* <DEDUP_REMOVED lines=8> */
[----:B------:R-:W-:-:S05]  /*f2e0*/  IADD3 R4, P1, R33, 0x8, RZ ;  /* 0x0000000821047810 */ /* 0x000fca0007f3e0ff */
[----:B----4-:R-:W-:-:S04]  /*f2f0*/  IMAD.X R5, RZ, RZ, R35, P1 ;  /* 0x000000ffff057224 */ /* 0x010fc800008e0623 */
[----:B------:R-:W-:-:S04]  /*f300*/  IMAD R5, R5, UR6, RZ ;  /* 0x0000000605057c24 */ /* 0x000fc8000f8e02ff */
[C---:B------:R-:W-:Y:S02]  /*f310*/  IMAD R38, R4.reuse, UR7, R5 ;  /* 0x0000000704267c24 */ /* 0x040fe4000f8e0205 */
[----:B------:R-:W-:-:S03]  /*f320*/  IMAD.WIDE.U32 R4, R4, UR6, R36 ;  /* 0x0000000604047c25 */ /* 0x000fc6000f8e0024 */
[----:B------:R-:W-:-:S04]  /*f330*/  IADD3 R4, P1, R4, UR10, RZ ;  /* 0x0000000a04047c10 */ /* 0x000fc8000ff3e0ff */
[--C-:B------:R-:W-:Y:S02]  /*f340*/  IADD3.X R5, R5, UR11, R38.reuse, P1, !PT ;  /* 0x0000000b05057c10 */ /* 0x100fe40008ffe426 */
[----:B------:R-:W-:Y:S02]  /*f350*/  ISETP.GE.AND P1, PT, R32, 0x9, PT ;  /* 0x000000092000780c */ /* 0x000fe40003f26270 */
[----:B------:R-:W-:Y:S02]  /*f360*/  PRMT R38, RZ, 0x7610, R38 ;  /* 0x00007610ff267816 */ /* 0x000fe40000000026 */
[----:B------:R-:W-:-:S13]  /*f370*/  ISETP.LT.OR P2, PT, R0, 0x1, !P1 ;  /* 0x000000010000780c */ /* 0x000fda0004f41670 */
[----:B------:R-:W-:Y:S05]  /*f380*/  @P2 BRA `(.L_x_39) ;  /* 0x0000000000042947 */ /* 0x000fea0003800000 */
[----:B------:R4:W5:Y:S02]  /*f390*/  LDG.E.U8 R38, desc[UR20][R4.64] ;  /* 0x0000001404267981 */ /* 0x000964000c1e1100 */
.L_x_39:
[----:B------:R-:W-:Y:S05]  /*f3a0*/  BSYNC B1 ;  /* 0x0000000000017941 */ /* 0x000fea0003800000 */
.L_x_38:
        /* <DEDUP_REMOVED lines=9> */
[----:B0-----:R-:W-:-:S11]  /*f440*/  PRMT R6, RZ, 0x7610, R6 ;  /* 0x00007610ff067816 */ /* 0x001fd60000000006 */
[----:B------:R-:W-:Y:S05]  /*f450*/  @P2 BRA `(.L_x_41) ;  /* 0x0000000000042947 */ /* 0x000fea0003800000 */
[----:B------:R0:W5:Y:S02]  /*f460*/  LDG.E.U8 R6, desc[UR20][R4.64+0x1] ;  /* 0x0000011404067981 */ /* 0x000164000c1e1100 */
.L_x_41:
[----:B------:R-:W-:Y:S05]  /*f470*/  BSYNC B1 ;  /* 0x0000000000017941 */ /* 0x000fea0003800000 */
.L_x_40:
[----:B-----5:R-:W-:Y:S01]  /*f480*/  LOP3.LUT R6, R6, 0xff, RZ, 0xc0, !PT ;  /* 0x000000ff06067812 */ /* 0x020fe200078ec0ff */
[----:B------:R-:W-:Y:S01]  /*f490*/  BSSY B1, `(.L_x_42) ;  /* 0x000000b000017945 */ /* 0x000fe20003800000 */
[----:B------:R-:W-:Y:S02]  /*f4a0*/  ISETP.LT.OR P3, PT, R0, 0x9, !P0 ;  /* 0x000000090000780c */ /* 0x000fe40004761670 */
[----:B------:R-:W-:-:S05]  /*f4b0*/  F2FP.F16.E4M3.UNPACK_B R6, R6 ;  /* 0x00000006ff06723e */ /* 0x000fca00020006ff */
[----:B------:R-:W-:-:S05]  /*f4c0*/  HADD2.F32 R6, -RZ, R6.H0_H0 ;  /* 0x20000006ff067230 */ /* 0x000fca0000004100 */
[----:B------:R-:W-:-:S04]  /*f4d0*/  FMUL R6, R6, UR23 ;  /* 0x0000001706067c20 */ /* 0x000fc80008400000 */
[--C-:B------:R-:W-:Y:S01]  /*f4e0*/  FFMA R7, R7, UR22, R6.reuse ;  /* 0x0000001607077c23 */ /* 0x100fe20008000006 */
[----:B------:R-:W-:-:S04]  /*f4f0*/  PRMT R6, RZ, 0x7610, R6 ;  /* 0x00007610ff067816 */ /* 0x000fc80000000006 */
[----:B------:R-:W-:-:S05]  /*f500*/  F2FP.SATFINITE.E4M3.F32.PACK_AB_MERGE_C R7, RZ, R7, RZ ;  /* 0x00000007ff07723e */ /* 0x000fca00048070ff */
[----:B------:R0:W-:Y:S01]  /*f510*/  @!P2 STG.E.U8 desc[UR20][R24.64+0x1], R7 ;  /* 0x000001071800a986 */ /* 0x0001e2000c101114 */
[----:B------:R-:W-:Y:S05]  /*f520*/  @P3 BRA `(.L_x_43) ;  /* 0x0000000000043947 */ /* 0x000fea0003800000 */
[----:B------:R0:W5:Y:S02]  /*f530*/  LDG.E.U8 R6, desc[UR20][R30.64+0x8] ;  /* 0x000008141e067981 */ /* 0x000164000c1e1100 */
.L_x_43:
[----:B------:R-:W-:Y:S05]  /*f540*/  BSYNC B1 ;  /* 0x0000000000017941 */ /* 0x000fea0003800000 */
.L_x_42:
        /* <DEDUP_REMOVED lines=12> */
.L_x_45:
[----:B------:R-:W-:Y:S05]  /*f610*/  BSYNC B1 ;  /* 0x0000000000017941 */ /* 0x000fea0003800000 */
.L_x_44:
        /* <DEDUP_REMOVED lines=12> */
.L_x_47:
[----:B------:R-:W-:Y:S05]  /*f6e0*/  BSYNC B1 ;  /* 0x0000000000017941 */ /* 0x000fea0003800000 */
.L_x_46:
        /* <DEDUP_REMOVED lines=12> */
.L_x_49:
[----:B------:R-:W-:Y:S05]  /*f7b0*/  BSYNC B1 ;  /* 0x0000000000017941 */ /* 0x000fea0003800000 */
.L_x_48:
        /* <DEDUP_REMOVED lines=12> */
.L_x_51:
[----:B------:R-:W-:Y:S05]  /*f880*/  BSYNC B1 ;  /* 0x0000000000017941 */ /* 0x000fea0003800000 */
.L_x_50:
        /* <DEDUP_REMOVED lines=12> */
.L_x_53:
[----:B------:R-:W-:Y:S05]  /*f950*/  BSYNC B1 ;  /* 0x0000000000017941 */ /* 0x000fea0003800000 */
.L_x_52:
        /* <DEDUP_REMOVED lines=12> */
.L_x_55:
[----:B------:R-:W-:Y:S05]  /*fa20*/  BSYNC B1 ;  /* 0x0000000000017941 */ /* 0x000fea0003800000 */
.L_x_54:
        /* <DEDUP_REMOVED lines=12> */
.L_x_57:
[----:B------:R-:W-:Y:S05]  /*faf0*/  BSYNC B1 ;  /* 0x0000000000017941 */ /* 0x000fea0003800000 */
.L_x_56:
        /* <DEDUP_REMOVED lines=12> */
.L_x_59:
[----:B------:R-:W-:Y:S05]  /*fbc0*/  BSYNC B1 ;  /* 0x0000000000017941 */ /* 0x000fea0003800000 */
.L_x_58:
        /* <DEDUP_REMOVED lines=12> */
.L_x_61:
[----:B------:R-:W-:Y:S05]  /*fc90*/  BSYNC B1 ;  /* 0x0000000000017941 */ /* 0x000fea0003800000 */
.L_x_60:
        /* <DEDUP_REMOVED lines=12> */
.L_x_63:
[----:B------:R-:W-:Y:S05]  /*fd60*/  BSYNC B1 ;  /* 0x0000000000017941 */ /* 0x000fea0003800000 */
.L_x_62:
        /* <DEDUP_REMOVED lines=12> */
.L_x_65:
[----:B------:R-:W-:Y:S05]  /*fe30*/  BSYNC B1 ;  /* 0x0000000000017941 */ /* 0x000fea0003800000 */
.L_x_64:
        /* <DEDUP_REMOVED lines=12> */
.L_x_67:
[----:B------:R-:W-:Y:S05]  /*ff00*/  BSYNC B1 ;  /* 0x0000000000017941 */ /* 0x000fea0003800000 */
.L_x_66:
        /* <DEDUP_REMOVED lines=12> */
.L_x_69:
[----:B------:R-:W-:Y:S05]  /*ffd0*/  BSYNC B1 ;  /* 0x0000000000017941 */ /* 0x000fea0003800000 */
.L_x_68:
        /* <DEDUP_REMOVED lines=12> */
.L_x_71:
[----:B------:R-:W-:Y:S05]  /*100a0*/  BSYNC B1 ;  /* 0x0000000000017941 */ /* 0x000fea0003800000 */
.L_x_70:
        /* <DEDUP_REMOVED lines=12> */
.L_x_73:
[----:B------:R-:W-:Y:S05]  /*10170*/  BSYNC B1 ;  /* 0x0000000000017941 */ /* 0x000fea0003800000 */
.L_x_72:
        /* <DEDUP_REMOVED lines=12> */
.L_x_75:
[----:B------:R-:W-:Y:S05]  /*10240*/  BSYNC B1 ;  /* 0x0000000000017941 */ /* 0x000fea0003800000 */
.L_x_74:
        /* <DEDUP_REMOVED lines=12> */
.L_x_77:
[----:B------:R-:W-:Y:S05]  /*10310*/  BSYNC B1 ;  /* 0x0000000000017941 */ /* 0x000fea0003800000 */
.L_x_76:
        /* <DEDUP_REMOVED lines=12> */
.L_x_79:
[----:B------:R-:W-:Y:S05]  /*103e0*/  BSYNC B1 ;  /* 0x0000000000017941 */ /* 0x000fea0003800000 */
.L_x_78:
        /* <DEDUP_REMOVED lines=12> */
.L_x_81:
[----:B------:R-:W-:Y:S05]  /*104b0*/  BSYNC B1 ;  /* 0x0000000000017941 */ /* 0x000fea0003800000 */
.L_x_80:
        /* <DEDUP_REMOVED lines=12> */
.L_x_83:
[----:B------:R-:W-:Y:S05]  /*10580*/  BSYNC B1 ;  /* 0x0000000000017941 */ /* 0x000fea0003800000 */
.L_x_82:
        /* <DEDUP_REMOVED lines=12> */
.L_x_85:
[----:B------:R-:W-:Y:S05]  /*10650*/  BSYNC B1 ;  /* 0x0000000000017941 */ /* 0x000fea0003800000 */
.L_x_84:
        /* <DEDUP_REMOVED lines=12> */
.L_x_87:
[----:B------:R-:W-:Y:S05]  /*10720*/  BSYNC B1 ;  /* 0x0000000000017941 */ /* 0x000fea0003800000 */
.L_x_86:
        /* <DEDUP_REMOVED lines=12> */
.L_x_89:
[----:B------:R-:W-:Y:S05]  /*107f0*/  BSYNC B1 ;  /* 0x0000000000017941 */ /* 0x000fea0003800000 */
.L_x_88:
        /* <DEDUP_REMOVED lines=12> */
.L_x_91:
[----:B------:R-:W-:Y:S05]  /*108c0*/  BSYNC B1 ;  /* 0x0000000000017941 */ /* 0x000fea0003800000 */
.L_x_90:
        /* <DEDUP_REMOVED lines=12> */
.L_x_93:
[----:B------:R-:W-:Y:S05]  /*10990*/  BSYNC B1 ;  /* 0x0000000000017941 */ /* 0x000fea0003800000 */
.L_x_92:
        /* <DEDUP_REMOVED lines=12> */
.L_x_95:
[----:B------:R-:W-:Y:S05]  /*10a60*/  BSYNC B1 ;  /* 0x0000000000017941 */ /* 0x000fea0003800000 */
.L_x_94:
        /* <DEDUP_REMOVED lines=12> */
.L_x_97:
[----:B------:R-:W-:Y:S05]  /*10b30*/  BSYNC B1 ;  /* 0x0000000000017941 */ /* 0x000fea0003800000 */
.L_x_96:
        /* <DEDUP_REMOVED lines=12> */
.L_x_99:
[----:B------:R-:W-:Y:S05]  /*10c00*/  BSYNC B1 ;  /* 0x0000000000017941 */ /* 0x000fea0003800000 */
.L_x_98:
        /* <DEDUP_REMOVED lines=12> */
.L_x_101:
[----:B------:R-:W-:Y:S05]  /*10cd0*/  BSYNC B1 ;  /* 0x0000000000017941 */ /* 0x000fea0003800000 */
.L_x_100:
        /* <DEDUP_REMOVED lines=12> */
.L_x_103:
[----:B------:R-:W-:Y:S05]  /*10da0*/  BSYNC B1 ;  /* 0x0000000000017941 */ /* 0x000fea0003800000 */
.L_x_102:
        /* <DEDUP_REMOVED lines=12> */
.L_x_105:
[----:B------:R-:W-:Y:S05]  /*10e70*/  BSYNC B1 ;  /* 0x0000000000017941 */ /* 0x000fea0003800000 */
.L_x_104:
        /* <DEDUP_REMOVED lines=12> */
.L_x_107:
[----:B------:R-:W-:Y:S05]  /*10f40*/  BSYNC B1 ;  /* 0x0000000000017941 */ /* 0x000fea0003800000 */
.L_x_106:
        /* <DEDUP_REMOVED lines=12> */
.L_x_109:
[----:B------:R-:W-:Y:S05]  /*11010*/  BSYNC B1 ;  /* 0x0000000000017941 */ /* 0x000fea0003800000 */
.L_x_108:
        /* <DEDUP_REMOVED lines=12> */
.L_x_111:
[----:B------:R-:W-:Y:S05]  /*110e0*/  BSYNC B1 ;  /* 0x0000000000017941 */ /* 0x000fea0003800000 */
.L_x_110:
        /* <DEDUP_REMOVED lines=12> */
.L_x_113:
[----:B------:R-:W-:Y:S05]  /*111b0*/  BSYNC B1 ;  /* 0x0000000000017941 */ /* 0x000fea0003800000 */
.L_x_112:
        /* <DEDUP_REMOVED lines=12> */
.L_x_115:
[----:B------:R-:W-:Y:S05]  /*11280*/  BSYNC B1 ;  /* 0x0000000000017941 */ /* 0x000fea0003800000 */
.L_x_114:
[----:B-----5:R-:W-:Y:S01]  /*11290*/  LOP3.LUT R6, R6, 0xff, RZ, 0xc0, !PT ;  /* 0x000000ff06067812 */ /* 0x020fe200078ec0ff */
[----:B------:R-:W-:Y:S01]  /*112a0*/  BSSY B1, `(.L_x_116) ;  /* 0x000000b000017945 */ /* 0x000fe20003800000 */
[----:B------:R-:W-:Y:S02]  /*112b0*/  ISETP.LT.OR P2, PT, R0, 0x52, !P0 ;  /* 0x000000520000780c */ /* 0x000fe40004741670 */
[----:B------:R-:W-:-:S05]  /*112c0*/  F2FP.F16.E4M3.UNPACK_B R6, R6 ;  /* 0x00000006ff06723e */ /* 0x000fca00020006ff */
[----:B------:R-:W-:-:S05]  /*112d0*/  HADD2.F32 R6, -RZ, R6.H0_H0 ;  /* 0x20000006ff067230 */ /* 0x000fca0000004100 */
[----:B------:R-:W-:-:S04]  /*112e0*/  FMUL R6, R6, UR23 ;  /* 0x0000001706067c20 */ /* 0x000fc80008400000 */
[----:B------:R-:W-:-:S05]  /*112f0*/  FFMA R6, R172, UR22, R6 ;  /* 0x00000016ac067c23 */ /* 0x000fca0008000006 */
[----:B0-----:R-:W-:Y:S02]  /*11300*/  F2FP.SATFINITE.E4M3.F32.PACK_AB_MERGE_C R7, RZ, R6, RZ ;  /* 0x00000006ff07723e */ /* 0x001fe400048070ff */
[----:B------:R-:W-:-:S03]  /*11310*/  PRMT R6, RZ, 0x7610, R6 ;  /* 0x00007610ff067816 */ /* 0x000fc60000000006 */
[----:B------:R0:W-:Y:S01]  /*11320*/  @!P3 STG.E.U8 desc[UR20][R2.64+0x50], R7 ;  /* 0x000050070200b986 */ /* 0x0001e2000c101114 */
[----:B------:R-:W-:Y:S05]  /*11330*/  @P2 BRA `(.L_x_117) ;  /* 0x0000000000042947 */ /* 0x000fea0003800000 */
[----:B------:R0:W5:Y:S02]  /*11340*/  LDG.E.U8 R6, desc[UR20][R30.64+0x51] ;  /* 0x000051141e067981 */ /* 0x000164000c1e1100 */
.L_x_117:
[----:B------:R-:W-:Y:S05]  /*11350*/  BSYNC B1 ;  /* 0x0000000000017941 */ /* 0x000fea0003800000 */
.L_x_116:
        /* <DEDUP_REMOVED lines=12> */
.L_x_119:
[----:B------:R-:W-:Y:S05]  /*11420*/  BSYNC B1 ;  /* 0x0000000000017941 */ /* 0x000fea0003800000 */
.L_x_118:
        /* <DEDUP_REMOVED lines=12> */
.L_x_121:
[----:B------:R-:W-:Y:S05]  /*114f0*/  BSYNC B1 ;  /* 0x0000000000017941 */ /* 0x000fea0003800000 */
.L_x_120:
        /* <DEDUP_REMOVED lines=12> */
.L_x_123:
[----:B------:R-:W-:Y:S05]  /*115c0*/  BSYNC B1 ;  /* 0x0000000000017941 */ /* 0x000fea0003800000 */
.L_x_122:
[----:B-----5:R-:W-:Y:S01]  /*115d0*/  LOP3.LUT R6, R6, 0xff, RZ, 0xc0, !PT ;  /* 0x000000ff06067812 */ /* 0x020fe200078ec0ff */
[----:B------:R-:W-:Y:S01]  /*115e0*/  BSSY B1, `(.L_x_124) ;  /* 0x000000b000017945 */ /* 0x000fe20003800000 */
[----:B------:R-:W-:Y:S02]  /*115f0*/  ISETP.LT.OR P2, PT, R0, 0x5a, !P0 ;  /* 0x0000005a0000780c */ /* 0x000fe40004741670 */
[----:B------:R-:W-:-:S05]  /*11600*/  F2FP.F16.E4M3.UNPACK_B R6, R6 ;  /* 0x00000006ff06723e */ /* 0x000fca00020006ff */
[----:B------:R-:W-:-:S05]  /*11610*/  HADD2.F32 R6, -RZ, R6.H0_H0 ;  /* 0x20000006ff067230 */ /* 0x000fca0000004100 */
[----:B0-----:R-:W-:Y:S01]  /*11620*/  FMUL R7, R6, UR23 ;  /* 0x0000001706077c20 */ /* 0x001fe20008400000 */
[----:B------:R-:W-:-:S03]  /*11630*/  PRMT R6, RZ, 0x7610, R6 ;  /* 0x00007610ff067816 */ /* 0x000fc60000000006 */
[----:B------:R-:W-:-:S05]  /*11640*/  FFMA R7, R176, UR22, R7 ;  /* 0x00000016b0077c23 */ /* 0x000fca0008000007 */
[----:B------:R-:W-:-:S05]  /*11650*/  F2FP.SATFINITE.E4M3.F32.PACK_AB_MERGE_C R7, RZ, R7, RZ ;  /* 0x00000007ff07723e */ /* 0x000fca00048070ff */
[----:B------:R0:W-:Y:S01]  /*11660*/  @!P3 STG.E.U8 desc[UR20][R2.64+0x58], R7 ;  /* 0x000058070200b986 */ /* 0x0001e2000c101114 */
[----:B------:R-:W-:Y:S05]  /*11670*/  @P2 BRA `(.L_x_125) ;  /* 0x0000000000042947 */ /* 0x000fea0003800000 */
[----:B------:R0:W5:Y:S02]  /*11680*/  LDG.E.U8 R6, desc[UR20][R30.64+0x59] ;  /* 0x000059141e067981 */ /* 0x000164000c1e1100 */
.L_x_125:
[----:B------:R-:W-:Y:S05]  /*11690*/  BSYNC B1 ;  /* 0x0000000000017941 */ /* 0x000fea0003800000 */
.L_x_124:
        /* <DEDUP_REMOVED lines=12> */
.L_x_127:
[----:B------:R-:W-:Y:S05]  /*11760*/  BSYNC B1 ;  /* 0x0000000000017941 */ /* 0x000fea0003800000 */
.L_x_126:
        /* <DEDUP_REMOVED lines=12> */
.L_x_129:
[----:B------:R-:W-:Y:S05]  /*11830*/  BSYNC B1 ;  /* 0x0000000000017941 */ /* 0x000fea0003800000 */
.L_x_128:
        /* <DEDUP_REMOVED lines=12> */
.L_x_131:
[----:B------:R-:W-:Y:S05]  /*11900*/  BSYNC B1 ;  /* 0x0000000000017941 */ /* 0x000fea0003800000 */
.L_x_130:
        /* <DEDUP_REMOVED lines=12> */
.L_x_133:
[----:B------:R-:W-:Y:S05]  /*119d0*/  BSYNC B1 ;  /* 0x0000000000017941 */ /* 0x000fea0003800000 */
.L_x_132:
        /* <DEDUP_REMOVED lines=12> */
.L_x_135:
[----:B------:R-:W-:Y:S05]  /*11aa0*/  BSYNC B1 ;  /* 0x0000000000017941 */ /* 0x000fea0003800000 */
.L_x_134:
        /* <DEDUP_REMOVED lines=12> */
.L_x_137:
[----:B------:R-:W-:Y:S05]  /*11b70*/  BSYNC B1 ;  /* 0x0000000000017941 */ /* 0x000fea0003800000 */
.L_x_136:
        /* <DEDUP_REMOVED lines=12> */
.L_x_139:
[----:B------:R-:W-:Y:S05]  /*11c40*/  BSYNC B1 ;  /* 0x0000000000017941 */ /* 0x000fea0003800000 */
.L_x_138:
        /* <DEDUP_REMOVED lines=12> */
.L_x_141:
[----:B------:R-:W-:Y:S05]  /*11d10*/  BSYNC B1 ;  /* 0x0000000000017941 */ /* 0x000fea0003800000 */
.L_x_140:
        /* <DEDUP_REMOVED lines=12> */
.L_x_143:
[----:B------:R-:W-:Y:S05]  /*11de0*/  BSYNC B1 ;  /* 0x0000000000017941 */ /* 0x000fea0003800000 */
.L_x_142:
        /* <DEDUP_REMOVED lines=12> */
.L_x_145:
[----:B------:R-:W-:Y:S05]  /*11eb0*/  BSYNC B1 ;  /* 0x0000000000017941 */ /* 0x000fea0003800000 */
.L_x_144:
        /* <DEDUP_REMOVED lines=12> */
.L_x_147:
[----:B------:R-:W-:Y:S05]  /*11f80*/  BSYNC B1 ;  /* 0x0000000000017941 */ /* 0x000fea0003800000 */
.L_x_146:
        /* <DEDUP_REMOVED lines=12> */
.L_x_149:
[----:B------:R-:W-:Y:S05]  /*12050*/  BSYNC B1 ;  /* 0x0000000000017941 */ /* 0x000fea0003800000 */
.L_x_148:
        /* <DEDUP_REMOVED lines=12> */
.L_x_151:
[----:B------:R-:W-:Y:S05]  /*12120*/  BSYNC B1 ;  /* 0x0000000000017941 */ /* 0x000fea0003800000 */
.L_x_150:
        /* <DEDUP_REMOVED lines=12> */
.L_x_153:
[----:B------:R-:W-:Y:S05]  /*121f0*/  BSYNC B1 ;  /* 0x0000000000017941 */ /* 0x000fea0003800000 */
.L_x_152:
        /* <DEDUP_REMOVED lines=12> */
.L_x_155:
[----:B------:R-:W-:Y:S05]  /*122c0*/  BSYNC B1 ;  /* 0x0000000000017941 */ /* 0x000fea0003800000 */
.L_x_154:
        /* <DEDUP_REMOVED lines=12> */
.L_x_157:
[----:B------:R-:W-:Y:S05]  /*12390*/  BSYNC B1 ;  /* 0x0000000000017941 */ /* 0x000fea0003800000 */
.L_x_156:
        /* <DEDUP_REMOVED lines=12> */
.L_x_159:
[----:B------:R-:W-:Y:S05]  /*12460*/  BSYNC B1 ;  /* 0x0000000000017941 */ /* 0x000fea0003800000 */
.L_x_158:
        /* <DEDUP_REMOVED lines=12> */
.L_x_161:
[----:B------:R-:W-:Y:S05]  /*12530*/  BSYNC B1 ;  /* 0x0000000000017941 */ /* 0x000fea0003800000 */
.L_x_160:
        /* <DEDUP_REMOVED lines=12> */
.L_x_163:
[----:B------:R-:W-:Y:S05]  /*12600*/  BSYNC B1 ;  /* 0x0000000000017941 */ /* 0x000fea0003800000 */
.L_x_162:
        /* <DEDUP_REMOVED lines=12> */
.L_x_165:
[----:B------:R-:W-:Y:S05]  /*126d0*/  BSYNC B1 ;  /* 0x0000000000017941 */ /* 0x000fea0003800000 */
.L_x_164:
        /* <DEDUP_REMOVED lines=12> */
.L_x_167:
[----:B------:R-:W-:Y:S05]  /*127a0*/  BSYNC B1 ;  /* 0x0000000000017941 */ /* 0x000fea0003800000 */
.L_x_166:
        /* <DEDUP_REMOVED lines=12> */
.L_x_169:
[----:B------:R-:W-:Y:S05]  /*12870*/  BSYNC B1 ;  /* 0x0000000000017941 */ /* 0x000fea0003800000 */
.L_x_168:
        /* <DEDUP_REMOVED lines=12> */
.L_x_171:
[----:B------:R-:W-:Y:S05]  /*12940*/  BSYNC B1 ;  /* 0x0000000000017941 */ /* 0x000fea0003800000 */
.L_x_170:
        /* <DEDUP_REMOVED lines=12> */
.L_x_173:
[----:B------:R-:W-:Y:S05]  /*12a10*/  BSYNC B1 ;  /* 0x0000000000017941 */ /* 0x000fea0003800000 */
.L_x_172:
        /* <DEDUP_REMOVED lines=12> */
.L_x_175:
[----:B------:R-:W-:Y:S05]  /*12ae0*/  BSYNC B1 ;  /* 0x0000000000017941 */ /* 0x000fea0003800000 */
.L_x_174:
        /* <DEDUP_REMOVED lines=12> */
.L_x_177:
[----:B------:R-:W-:Y:S05]  /*12bb0*/  BSYNC B1 ;  /* 0x0000000000017941 */ /* 0x000fea0003800000 */
.L_x_176:
        /* <DEDUP_REMOVED lines=12> */
.L_x_179:
[----:B------:R-:W-:Y:S05]  /*12c80*/  BSYNC B1 ;  /* 0x0000000000017941 */ /* 0x000fea0003800000 */
.L_x_178:
        /* <DEDUP_REMOVED lines=12> */
.L_x_181:
[----:B------:R-:W-:Y:S05]  /*12d50*/  BSYNC B1 ;  /* 0x0000000000017941 */ /* 0x000fea0003800000 */
.L_x_180:
        /* <DEDUP_REMOVED lines=12> */
.L_x_183:
[----:B------:R-:W-:Y:S05]  /*12e20*/  BSYNC B1 ;  /* 0x0000000000017941 */ /* 0x000fea0003800000 */
.L_x_182:
        /* <DEDUP_REMOVED lines=12> */
.L_x_185:
[----:B------:R-:W-:Y:S05]  /*12ef0*/  BSYNC B1 ;  /* 0x0000000000017941 */ /* 0x000fea0003800000 */
.L_x_184:
        /* <DEDUP_REMOVED lines=12> */
.L_x_187:
[----:B------:R-:W-:Y:S05]  /*12fc0*/  BSYNC B1 ;  /* 0x0000000000017941 */ /* 0x000fea0003800000 */
.L_x_186:
        /* <DEDUP_REMOVED lines=12> */
.L_x_189:
[----:B------:R-:W-:Y:S05]  /*13090*/  BSYNC B1 ;  /* 0x0000000000017941 */ /* 0x000fea0003800000 */
.L_x_188:
        /* <DEDUP_REMOVED lines=12> */
.L_x_191:
[----:B------:R-:W-:Y:S05]  /*13160*/  BSYNC B1 ;  /* 0x0000000000017941 */ /* 0x000fea0003800000 */
.L_x_190:
        /* <DEDUP_REMOVED lines=12> */
.L_x_193:
[----:B------:R-:W-:Y:S05]  /*13230*/  BSYNC B1 ;  /* 0x0000000000017941 */ /* 0x000fea0003800000 */
.L_x_192:
        /* <DEDUP_REMOVED lines=12> */
.L_x_195:
[----:B------:R-:W-:Y:S05]  /*13300*/  BSYNC B1 ;  /* 0x0000000000017941 */ /* 0x000fea0003800000 */
.L_x_194:
        /* <DEDUP_REMOVED lines=12> */
.L_x_197:
[----:B------:R-:W-:Y:S05]  /*133d0*/  BSYNC B1 ;  /* 0x0000000000017941 */ /* 0x000fea0003800000 */
.L_x_196:
        /* <DEDUP_REMOVED lines=12> */
.L_x_199:
[----:B------:R-:W-:Y:S05]  /*134a0*/  BSYNC B1 ;  /* 0x0000000000017941 */ /* 0x000fea0003800000 */
.L_x_198:
        /* <DEDUP_REMOVED lines=12> */
.L_x_201:
[----:B------:R-:W-:Y:S05]  /*13570*/  BSYNC B1 ;  /* 0x0000000000017941 */ /* 0x000fea0003800000 */
.L_x_200:
        /* <DEDUP_REMOVED lines=12> */
.L_x_203:
[----:B------:R-:W-:Y:S05]  /*13640*/  BSYNC B1 ;  /* 0x0000000000017941 */ /* 0x000fea0003800000 */
.L_x_202:
        /* <DEDUP_REMOVED lines=12> */
.L_x_205:
[----:B------:R-:W-:Y:S05]  /*13710*/  BSYNC B1 ;  /* 0x0000000000017941 */ /* 0x000fea0003800000 */
.L_x_204:
        /* <DEDUP_REMOVED lines=12> */
.L_x_207:
[----:B------:R-:W-:Y:S05]  /*137e0*/  BSYNC B1 ;  /* 0x0000000000017941 */ /* 0x000fea0003800000 */
.L_x_206:
        /* <DEDUP_REMOVED lines=12> */
.L_x_209:
[----:B------:R-:W-:Y:S05]  /*138b0*/  BSYNC B1 ;  /* 0x0000000000017941 */ /* 0x000fea0003800000 */
.L_x_208:
        /* <DEDUP_REMOVED lines=12> */
.L_x_211:
[----:B------:R-:W-:Y:S05]  /*13980*/  BSYNC B1 ;  /* 0x0000000000017941 */ /* 0x000fea0003800000 */
.L_x_210:
        /* <DEDUP_REMOVED lines=12> */
.L_x_213:
[----:B------:R-:W-:Y:S05]  /*13a50*/  BSYNC B1 ;  /* 0x0000000000017941 */ /* 0x000fea0003800000 */
.L_x_212:
        /* <DEDUP_REMOVED lines=12> */
.L_x_215:
[----:B------:R-:W-:Y:S05]  /*13b20*/  BSYNC B1 ;  /* 0x0000000000017941 */ /* 0x000fea0003800000 */
.L_x_214:
        /* <DEDUP_REMOVED lines=12> */
.L_x_217:
[----:B------:R-:W-:Y:S05]  /*13bf0*/  BSYNC B1 ;  /* 0x0000000000017941 */ /* 0x000fea0003800000 */
.L_x_216:
        /* <DEDUP_REMOVED lines=12> */
.L_x_219:
[----:B------:R-:W-:Y:S05]  /*13cc0*/  BSYNC B1 ;  /* 0x0000000000017941 */ /* 0x000fea0003800000 */
.L_x_218:
        /* <DEDUP_REMOVED lines=12> */
.L_x_221:
[----:B------:R-:W-:Y:S05]  /*13d90*/  BSYNC B1 ;  /* 0x0000000000017941 */ /* 0x000fea0003800000 */
.L_x_220:
        /* <DEDUP_REMOVED lines=12> */
.L_x_223:
[----:B------:R-:W-:Y:S05]  /*13e60*/  BSYNC B1 ;  /* 0x0000000000017941 */ /* 0x000fea0003800000 */
.L_x_222:
        /* <DEDUP_REMOVED lines=12> */
.L_x_225:
[----:B------:R-:W-:Y:S05]  /*13f30*/  BSYNC B1 ;  /* 0x0000000000017941 */ /* 0x000fea0003800000 */
.L_x_224:
        /* <DEDUP_REMOVED lines=12> */
.L_x_227:
[----:B------:R-:W-:Y:S05]  /*14000*/  BSYNC B1 ;  /* 0x0000000000017941 */ /* 0x000fea0003800000 */
.L_x_226:
        /* <DEDUP_REMOVED lines=12> */
.L_x_229:
[----:B------:R-:W-:Y:S05]  /*140d0*/  BSYNC B1 ;  /* 0x0000000000017941 */ /* 0x000fea0003800000 */
.L_x_228:
        /* <DEDUP_REMOVED lines=12> */
.L_x_231:
[----:B------:R-:W-:Y:S05]  /*141a0*/  BSYNC B1 ;  /* 0x0000000000017941 */ /* 0x000fea0003800000 */
.L_x_230:
        /* <DEDUP_REMOVED lines=12> */
.L_x_233:
[----:B------:R-:W-:Y:S05]  /*14270*/  BSYNC B1 ;  /* 0x0000000000017941 */ /* 0x000fea0003800000 */
.L_x_232:
        /* <DEDUP_REMOVED lines=12> */
.L_x_235:
[----:B------:R-:W-:Y:S05]  /*14340*/  BSYNC B1 ;  /* 0x0000000000017941 */ /* 0x000fea0003800000 */
.L_x_234:
        /* <DEDUP_REMOVED lines=12> */
.L_x_237:
[----:B------:R-:W-:Y:S05]  /*14410*/  BSYNC B1 ;  /* 0x0000000000017941 */ /* 0x000fea0003800000 */
.L_x_236:
        /* <DEDUP_REMOVED lines=12> */
.L_x_239:
[----:B------:R-:W-:Y:S05]  /*144e0*/  BSYNC B1 ;  /* 0x0000000000017941 */ /* 0x000fea0003800000 */
.L_x_238:
        /* <DEDUP_REMOVED lines=12> */
.L_x_241:
[----:B------:R-:W-:Y:S05]  /*145b0*/  BSYNC B1 ;  /* 0x0000000000017941 */ /* 0x000fea0003800000 */
.L_x_240:
        /* <DEDUP_REMOVED lines=12> */
.L_x_243:
[----:B------:R-:W-:Y:S05]  /*14680*/  BSYNC B1 ;  /* 0x0000000000017941 */ /* 0x000fea0003800000 */
.L_x_242:
        /* <DEDUP_REMOVED lines=12> */
.L_x_245:
[----:B------:R-:W-:Y:S05]  /*14750*/  BSYNC B1 ;  /* 0x0000000000017941 */ /* 0x000fea0003800000 */
.L_x_244:
        /* <DEDUP_REMOVED lines=12> */
.L_x_247:
[----:B------:R-:W-:Y:S05]  /*14820*/  BSYNC B1 ;  /* 0x0000000000017941 */ /* 0x000fea0003800000 */
.L_x_246:
[----:B0-----:R-:W2:Y:S01]  /*14830*/  LDL.LU R7, [R1+0x200] ;  /* 0x0002000001077983 */ /* 0x001ea20000300800 */
[----:B-----5:R-:W-:Y:S01]  /*14840*/  LOP3.LUT R6, R6, 0xff, RZ, 0xc0, !PT ;  /* 0x000000ff06067812 */ /* 0x020fe200078ec0ff */
[----:B------:R-:W-:Y:S01]  /*14850*/  BSSY B1, `(.L_x_248) ;  /* 0x000000b000017945 */ /* 0x000fe20003800000 */
[----:B------:R-:W-:Y:S02]  /*14860*/  ISETP.LT.OR P2, PT, R0, 0xd2, !P1 ;  /* 0x000000d20000780c */ /* 0x000fe40004f41670 */
[----:B------:R-:W-:-:S05]  /*14870*/  F2FP.F16.E4M3.UNPACK_B R6, R6 ;  /* 0x00000006ff06723e */ /* 0x000fca00020006ff */
[----:B------:R-:W-:-:S05]  /*14880*/  HADD2.F32 R6, -RZ, R6.H0_H0 ;  /* 0x20000006ff067230 */ /* 0x000fca0000004100 */
[----:B------:R-:W-:-:S04]  /*14890*/  FMUL R6, R6, UR23 ;  /* 0x0000001706067c20 */ /* 0x000fc80008400000 */
[----:B--2---:R-:W-:-:S05]  /*148a0*/  FFMA R6, R7, UR22, R6 ;  /* 0x0000001607067c23 */ /* 0x004fca0008000006 */
[----:B------:R-:W-:Y:S02]  /*148b0*/  F2FP.SATFINITE.E4M3.F32.PACK_AB_MERGE_C R7, RZ, R6, RZ ;  /* 0x00000006ff07723e */ /* 0x000fe400048070ff */
[----:B------:R-:W-:-:S03]  /*148c0*/  PRMT R6, RZ, 0x7610, R6 ;  /* 0x00007610ff067816 */ /* 0x000fc60000000006 */
[----:B------:R0:W-:Y:S01]  /*148d0*/  @!P3 STG.E.U8 desc[UR20][R24.64+0xd0], R7 ;  /* 0x0000d0071800b986 */ /* 0x0001e2000c101114 */
[----:B------:R-:W-:Y:S05]  /*148e0*/  @P2 BRA `(.L_x_249) ;  /* 0x0000000000042947 */ /* 0x000fea0003800000 */
[----:B------:R2:W5:Y:S02]  /*148f0*/  LDG.E.U8 R6, desc[UR20][R4.64+0xd1] ;  /* 0x0000d11404067981 */ /* 0x000564000c1e1100 */
.L_x_249:
[----:B------:R-:W-:Y:S05]  /*14900*/  BSYNC B1 ;  /* 0x0000000000017941 */ /* 0x000fea0003800000 */
.L_x_248:
[----:B0-----:R-:W3:Y:S01]  /*14910*/  LDL.LU R7, [R1+0x204] ;  /* 0x0002040001077983 */ /* 0x001ee20000300800 */
[----:B-----5:R-:W-:Y:S01]  /*14920*/  LOP3.LUT R6, R6, 0xff, RZ, 0xc0, !PT ;  /* 0x000000ff06067812 */ /* 0x020fe200078ec0ff */
[----:B------:R-:W-:Y:S01]  /*14930*/  BSSY B1, `(.L_x_250) ;  /* 0x000000b000017945 */ /* 0x000fe20003800000 */
[----:B------:R-:W-:Y:S02]  /*14940*/  ISETP.LT.OR P3, PT, R0, 0xd9, !P0 ;  /* 0x000000d90000780c */ /* 0x000fe40004761670 */
[----:B------:R-:W-:-:S05]  /*14950*/  F2FP.F16.E4M3.UNPACK_B R6, R6 ;  /* 0x00000006ff06723e */ /* 0x000fca00020006ff */
[----:B------:R-:W-:-:S05]  /*14960*/  HADD2.F32 R6, -RZ, R6.H0_H0 ;  /* 0x20000006ff067230 */ /* 0x000fca0000004100 */
[----:B------:R-:W-:-:S04]  /*14970*/  FMUL R6, R6, UR23 ;  /* 0x0000001706067c20 */ /* 0x000fc80008400000 */
[----:B---3--:R-:W-:-:S05]  /*14980*/  FFMA R6, R7, UR22, R6 ;  /* 0x0000001607067c23 */ /* 0x008fca0008000006 */
[----:B------:R-:W-:Y:S02]  /*14990*/  F2FP.SATFINITE.E4M3.F32.PACK_AB_MERGE_C R7, RZ, R6, RZ ;  /* 0x00000006ff07723e */ /* 0x000fe400048070ff */
[----:B------:R-:W-:-:S03]  /*149a0*/  PRMT R6, RZ, 0x7610, R6 ;  /* 0x00007610ff067816 */ /* 0x000fc60000000006 */
[----:B------:R0:W-:Y:S01]  /*149b0*/  @!P2 STG.E.U8 desc[UR20][R24.64+0xd1], R7 ;  /* 0x0000d1071800a986 */ /* 0x0001e2000c101114 */
[----:B------:R-:W-:Y:S05]  /*149c0*/  @P3 BRA `(.L_x_251) ;  /* 0x0000000000043947 */ /* 0x000fea0003800000 */
[----:B------:R3:W5:Y:S02]  /*149d0*/  LDG.E.U8 R6, desc[UR20][R30.64+0xd8] ;  /* 0x0000d8141e067981 */ /* 0x000764000c1e1100 */
.L_x_251:
[----:B------:R-:W-:Y:S05]  /*149e0*/  BSYNC B1 ;  /* 0x0000000000017941 */ /* 0x000fea0003800000 */
.L_x_250:
        /* <DEDUP_REMOVED lines=13> */
.L_x_253:
[----:B------:R-:W-:Y:S05]  /*14ac0*/  BSYNC B1 ;  /* 0x0000000000017941 */ /* 0x000fea0003800000 */
.L_x_252:
        /* <DEDUP_REMOVED lines=13> */
.L_x_255:
[----:B------:R-:W-:Y:S05]  /*14ba0*/  BSYNC B1 ;  /* 0x0000000000017941 */ /* 0x000fea0003800000 */
.L_x_254:
        /* <DEDUP_REMOVED lines=13> */
.L_x_257:
[----:B------:R-:W-:Y:S05]  /*14c80*/  BSYNC B1 ;  /* 0x0000000000017941 */ /* 0x000fea0003800000 */
.L_x_256:
        /* <DEDUP_REMOVED lines=13> */
.L_x_259:
[----:B------:R-:W-:Y:S05]  /*14d60*/  BSYNC B1 ;  /* 0x0000000000017941 */ /* 0x000fea0003800000 */
.L_x_258:
        /* <DEDUP_REMOVED lines=13> */
.L_x_261:
[----:B------:R-:W-:Y:S05]  /*14e40*/  BSYNC B1 ;  /* 0x0000000000017941 */ /* 0x000fea0003800000 */
.L_x_260:
        /* <DEDUP_REMOVED lines=13> */
.L_x_263:
[----:B------:R-:W-:Y:S05]  /*14f20*/  BSYNC B1 ;  /* 0x0000000000017941 */ /* 0x000fea0003800000 */
.L_x_262:
        /* <DEDUP_REMOVED lines=13> */
.L_x_265:
[----:B------:R-:W-:Y:S05]  /*15000*/  BSYNC B1 ;  /* 0x0000000000017941 */ /* 0x000fea0003800000 */
.L_x_264:
        /* <DEDUP_REMOVED lines=13> */
.L_x_267:
[----:B------:R-:W-:Y:S05]  /*150e0*/  BSYNC B1 ;  /* 0x0000000000017941 */ /* 0x000fea0003800000 */
.L_x_266:
        /* <DEDUP_REMOVED lines=13> */
.L_x_269:
[----:B------:R-:W-:Y:S05]  /*151c0*/  BSYNC B1 ;  /* 0x0000000000017941 */ /* 0x000fea0003800000 */
.L_x_268:
        /* <DEDUP_REMOVED lines=13> */
.L_x_271:
[----:B------:R-:W-:Y:S05]  /*152a0*/  BSYNC B1 ;  /* 0x0000000000017941 */ /* 0x000fea0003800000 */
.L_x_270:
        /* <DEDUP_REMOVED lines=13> */
.L_x_273:
[----:B------:R-:W-:Y:S05]  /*15380*/  BSYNC B1 ;  /* 0x0000000000017941 */ /* 0x000fea0003800000 */
.L_x_272:
        /* <DEDUP_REMOVED lines=13> */
.L_x_275:
[----:B------:R-:W-:Y:S05]  /*15460*/  BSYNC B1 ;  /* 0x0000000000017941 */ /* 0x000fea0003800000 */
.L_x_274:
        /* <DEDUP_REMOVED lines=13> */
.L_x_277:
[----:B------:R-:W-:Y:S05]  /*15540*/  BSYNC B1 ;  /* 0x0000000000017941 */ /* 0x000fea0003800000 */
.L_x_276:
        /* <DEDUP_REMOVED lines=13> */
.L_x_279:
[----:B------:R-:W-:Y:S05]  /*15620*/  BSYNC B1 ;  /* 0x0000000000017941 */ /* 0x000fea0003800000 */
.L_x_278:
        /* <DEDUP_REMOVED lines=13> */
.L_x_281:
[----:B------:R-:W-:Y:S05]  /*15700*/  BSYNC B1 ;  /* 0x0000000000017941 */ /* 0x000fea0003800000 */
.L_x_280:
        /* <DEDUP_REMOVED lines=13> */
.L_x_283:
[----:B------:R-:W-:Y:S05]  /*157e0*/  BSYNC B1 ;  /* 0x0000000000017941 */ /* 0x000fea0003800000 */
.L_x_282:
        /* <DEDUP_REMOVED lines=13> */
.L_x_285:
[----:B------:R-:W-:Y:S05]  /*158c0*/  BSYNC B1 ;  /* 0x0000000000017941 */ /* 0x000fea0003800000 */
.L_x_284:
        /* <DEDUP_REMOVED lines=13> */
.L_x_287:
[----:B------:R-:W-:Y:S05]  /*159a0*/  BSYNC B1 ;  /* 0x0000000000017941 */ /* 0x000fea0003800000 */
.L_x_286:
[----:B0-----:R-:W2:Y:S01]  /*159b0*/  LDL.LU R3, [R1+0x250] ;  /* 0x0002500001037983 */ /* 0x001ea20000300800 */
[----:B-----5:R-:W-:Y:S01]  /*159c0*/  LOP3.LUT R6, R6, 0xff, RZ, 0xc0, !PT ;  /* 0x000000ff06067812 */ /* 0x020fe200078ec0ff */
[----:B------:R-:W-:Y:S01]  /*159d0*/  BSSY B1, `(.L_x_288) ;  /* 0x000000b000017945 */ /* 0x000fe20003800000 */
[----:B------:R-:W-:Y:S02]  /*159e0*/  ISETP.LT.OR P1, PT, R0, 0xfa, !P1 ;  /* 0x000000fa0000780c */ /* 0x000fe40004f21670 */
[----:B------:R-:W-:Y:S02]  /*159f0*/  F2FP.F16.E4M3.UNPACK_B R6, R6 ;  /* 0x00000006ff06723e */ /* 0x000fe400020006ff */
[----:B------:R-:W-:-:S03]  /*15a00*/  PRMT R2, RZ, 0x7610, R2 ;  /* 0x00007610ff027816 */ /* 0x000fc60000000002 */
[----:B------:R-:W-:-:S05]  /*15a10*/  HADD2.F32 R6, -RZ, R6.H0_H0 ;  /* 0x20000006ff067230 */ /* 0x000fca0000004100 */
[----:B------:R-:W-:-:S04]  /*15a20*/  FMUL R6, R6, UR23 ;  /* 0x0000001706067c20 */ /* 0x000fc80008400000 */
[----:B--2---:R-:W-:-:S05]  /*15a30*/  FFMA R6, R3, UR22, R6 ;  /* 0x0000001603067c23 */ /* 0x004fca0008000006 */
[----:B------:R-:W-:-:S05]  /*15a40*/  F2FP.SATFINITE.E4M3.F32.PACK_AB_MERGE_C R3, RZ, R6, RZ ;  /* 0x00000006ff03723e */ /* 0x000fca00048070ff */
[----:B------:R0:W-:Y:S01]  /*15a50*/  @!P2 STG.E.U8 desc[UR20][R24.64+0xf8], R3 ;  /* 0x0000f8031800a986 */ /* 0x0001e2000c101114 */
[----:B------:R-:W-:Y:S05]  /*15a60*/  @P1 BRA `(.L_x_289) ;  /* 0x0000000000041947 */ /* 0x000fea0003800000 */
[----:B------:R2:W5:Y:S02]  /*15a70*/  LDG.E.U8 R2, desc[UR20][R4.64+0xf9] ;  /* 0x0000f91404027981 */ /* 0x000564000c1e1100 */
.L_x_289:
[----:B------:R-:W-:Y:S05]  /*15a80*/  BSYNC B1 ;  /* 0x0000000000017941 */ /* 0x000fea0003800000 */
.L_x_288:
[----:B------:R-:W2:Y:S01]  /*15a90*/  LDL.LU R7, [R1+0x254] ;  /* 0x0002540001077983 */ /* 0x000ea20000300800 */
[----:B-----5:R-:W-:Y:S01]  /*15aa0*/  LOP3.LUT R2, R2, 0xff, RZ, 0xc0, !PT ;  /* 0x000000ff02027812 */ /* 0x020fe200078ec0ff */
[----:B------:R-:W-:Y:S01]  /*15ab0*/  BSSY B1, `(.L_x_290) ;  /* 0x0000013000017945 */ /* 0x000fe20003800000 */
[----:B--234-:R-:W-:Y:S02]  /*15ac0*/  IADD3 R5, P0, R33, 0x80, RZ ;  /* 0x0000008021057810 */ /* 0x01cfe40007f1e0ff */
[----:B------:R-:W-:-:S03]  /*15ad0*/  F2FP.F16.E4M3.UNPACK_B R2, R2 ;  /* 0x00000002ff02723e */ /* 0x000fc600020006ff */
[----:B0-----:R-:W-:Y:S01]  /*15ae0*/  IMAD.X R3, RZ, RZ, R35, P0 ;  /* 0x000000ffff037224 */ /* 0x001fe200000e0623 */
[----:B------:R-:W-:Y:S01]  /*15af0*/  ISETP.GE.AND P0, PT, R32, 0x81, PT ;  /* 0x000000812000780c */ /* 0x000fe20003f06270 */
[----:B------:R-:W-:Y:S02]  /*15b00*/  HADD2.F32 R2, -RZ, R2.H0_H0 ;  /* 0x20000002ff027230 */ /* 0x000fe40000004100 */
[----:B------:R-:W-:Y:S01]  /*15b10*/  IMAD R6, R3, UR6, RZ ;  /* 0x0000000603067c24 */ /* 0x000fe2000f8e02ff */
[----:B------:R-:W-:Y:S02]  /*15b20*/  ISETP.LT.OR P3, PT, R0, 0x1, !P0 ;  /* 0x000000010000780c */ /* 0x000fe40004761670 */
[----:B------:R-:W-:Y:S01]  /*15b30*/  FMUL R4, R2, UR23 ;  /* 0x0000001702047c20 */ /* 0x000fe20008400000 */
[----:B------:R-:W-:-:S04]  /*15b40*/  IMAD.WIDE.U32 R2, R5, UR6, R36 ;  /* 0x0000000605027c25 */ /* 0x000fc8000f8e0024 */
[----:B------:R-:W-:Y:S01]  /*15b50*/  IMAD R5, R5, UR7, R6 ;  /* 0x0000000705057c24 */ /* 0x000fe2000f8e0206 */
[----:B------:R-:W-:-:S04]  /*15b60*/  IADD3 R2, P2, R2, UR10, RZ ;  /* 0x0000000a02027c10 */ /* 0x000fc8000ff5e0ff */
[----:B------:R-:W-:Y:S01]  /*15b70*/  IADD3.X R3, R3, UR11, R5, P2, !PT ;  /* 0x0000000b03037c10 */ /* 0x000fe200097fe405 */
[----:B------:R-:W-:-:S05]  /*15b80*/  FFMA R4, R7, UR22, R4 ;  /* 0x0000001607047c23 */ /* 0x000fca0008000004 */
[----:B------:R-:W-:Y:S02]  /*15b90*/  F2FP.SATFINITE.E4M3.F32.PACK_AB_MERGE_C R7, RZ, R4, RZ ;  /* 0x00000004ff07723e */ /* 0x000fe400048070ff */
[----:B------:R-:W-:-:S03]  /*15ba0*/  PRMT R4, RZ, 0x7610, R4 ;  /* 0x00007610ff047816 */ /* 0x000fc60000000004 */
[----:B------:R0:W-:Y:S01]  /*15bb0*/  @!P1 STG.E.U8 desc[UR20][R24.64+0xf9], R7 ;  /* 0x0000f90718009986 */ /* 0x0001e2000c101114 */
[----:B------:R-:W-:Y:S05]  /*15bc0*/  @P3 BRA `(.L_x_291) ;  /* 0x0000000000043947 */ /* 0x000fea0003800000 */
[----:B------:R2:W5:Y:S02]  /*15bd0*/  LDG.E.U8 R4, desc[UR20][R2.64] ;  /* 0x0000001402047981 */ /* 0x000564000c1e1100 */
.L_x_291:
[----:B------:R-:W-:Y:S05]  /*15be0*/  BSYNC B1 ;  /* 0x0000000000017941 */ /* 0x000fea0003800000 */
.L_x_290:
[----:B------:R-:W3:Y:S01]  /*15bf0*/  LDL.LU R5, [R1+0x258] ;  /* 0x0002580001057983 */ /* 0x000ee20000300800 */
        /* <DEDUP_REMOVED lines=12> */
.L_x_293:
[----:B------:R-:W-:Y:S05]  /*15cc0*/  BSYNC B1 ;  /* 0x0000000000017941 */ /* 0x000fea0003800000 */
.L_x_292:
[----:B---3--:R-:W3:Y:S01]  /*15cd0*/  LDL.LU R5, [R1+0x25c] ;  /* 0x00025c0001057983 */ /* 0x008ee20000300800 */
[----:B-----5:R-:W-:Y:S01]  /*15ce0*/  LOP3.LUT R4, R4, 0xff, RZ, 0xc0, !PT ;  /* 0x000000ff04047812 */ /* 0x020fe200078ec0ff */
[----:B------:R-:W-:Y:S01]  /*15cf0*/  BSSY B1, `(.L_x_294) ;  /* 0x0000013000017945 */ /* 0x000fe20003800000 */
[----:B------:R-:W-:Y:S02]  /*15d00*/  IADD3 R33, P1, R33, 0x88, RZ ;  /* 0x0000008821217810 */ /* 0x000fe40007f3e0ff */
[----:B------:R-:W-:Y:S02]  /*15d10*/  F2FP.F16.E4M3.UNPACK_B R4, R4 ;  /* 0x00000004ff04723e */ /* 0x000fe400020006ff */
[----:B------:R-:W-:Y:S01]  /*15d20*/  PRMT R6, RZ, 0x7610, R6 ;  /* 0x00007610ff067816 */ /* 0x000fe20000000006 */
[----:B------:R-:W-:Y:S01]  /*15d30*/  IMAD.X R34, RZ, RZ, R35, P1 ;  /* 0x000000ffff227224 */ /* 0x000fe200008e0623 */
[----:B------:R-:W-:Y:S01]  /*15d40*/  ISETP.GE.AND P1, PT, R32, 0x89, PT ;  /* 0x000000892000780c */ /* 0x000fe20003f26270 */
[----:B------:R-:W-:-:S02]  /*15d50*/  HADD2.F32 R4, -RZ, R4.H0_H0 ;  /* 0x20000004ff047230 */ /* 0x000fc40000004100 */
[----:B------:R-:W-:Y:S01]  /*15d60*/  IMAD R34, R34, UR6, RZ ;  /* 0x0000000622227c24 */ /* 0x000fe2000f8e02ff */
[----:B------:R-:W-:Y:S01]  /*15d70*/  ISETP.LT.OR P5, PT, R0, 0x1, !P1 ;  /* 0x000000010000780c */ /* 0x000fe20004fa1670 */
[----:B------:R-:W-:-:S04]  /*15d80*/  IMAD.WIDE.U32 R36, R33, UR6, R36 ;  /* 0x0000000621247c25 */ /* 0x000fc8000f8e0024 */
[----:B------:R-:W-:Y:S01]  /*15d90*/  FMUL R4, R4, UR23 ;  /* 0x0000001704047c20 */ /* 0x000fe20008400000 */
[----:B------:R-:W-:-:S03]  /*15da0*/  IMAD R33, R33, UR7, R34 ;  /* 0x0000000721217c24 */ /* 0x000fc6000f8e0222 */
[----:B---3--:R-:W-:Y:S01]  /*15db0*/  FFMA R5, R5, UR22, R4 ;  /* 0x0000001605057c23 */ /* 0x008fe20008000004 */
[----:B------:R-:W-:-:S04]  /*15dc0*/  IADD3 R4, P3, R36, UR10, RZ ;  /* 0x0000000a24047c10 */ /* 0x000fc8000ff7e0ff */
[----:B0-----:R-:W-:Y:S02]  /*15dd0*/  F2FP.SATFINITE.E4M3.F32.PACK_AB_MERGE_C R7, RZ, R5, RZ ;  /* 0x00000005ff07723e */ /* 0x001fe400048070ff */
[----:B------:R-:W-:-:S03]  /*15de0*/  IADD3.X R5, R37, UR11, R33, P3, !PT ;  /* 0x0000000b25057c10 */ /* 0x000fc60009ffe421 */
[----:B------:R0:W-:Y:S01]  /*15df0*/  @!P2 STG.E.U8 desc[UR20][R28.64+0x1], R7 ;  /* 0x000001071c00a986 */ /* 0x0001e2000c101114 */
[----:B------:R-:W-:Y:S05]  /*15e00*/  @P5 BRA `(.L_x_295) ;  /* 0x0000000000045947 */ /* 0x000fea0003800000 */
[----:B------:R3:W5:Y:S02]  /*15e10*/  LDG.E.U8 R6, desc[UR20][R4.64] ;  /* 0x0000001404067981 */ /* 0x000764000c1e1100 */
.L_x_295:
[----:B------:R-:W-:Y:S05]  /*15e20*/  BSYNC B1 ;  /* 0x0000000000017941 */ /* 0x000fea0003800000 */
.L_x_294:
        /* <DEDUP_REMOVED lines=13> */
.L_x_297:
[----:B------:R-:W-:Y:S05]  /*15f00*/  BSYNC B1 ;  /* 0x0000000000017941 */ /* 0x000fea0003800000 */
.L_x_296:
        /* <DEDUP_REMOVED lines=13> */
.L_x_299:
[----:B------:R-:W-:Y:S05]  /*15fe0*/  BSYNC B1 ;  /* 0x0000000000017941 */ /* 0x000fea0003800000 */
.L_x_298:
        /* <DEDUP_REMOVED lines=13> */
.L_x_301:
[----:B------:R-:W-:Y:S05]  /*160c0*/  BSYNC B1 ;  /* 0x0000000000017941 */ /* 0x000fea0003800000 */
.L_x_300:
        /* <DEDUP_REMOVED lines=13> */
.L_x_303:
[----:B------:R-:W-:Y:S05]  /*161a0*/  BSYNC B1 ;  /* 0x0000000000017941 */ /* 0x000fea0003800000 */
.L_x_302:
        /* <DEDUP_REMOVED lines=13> */
.L_x_305:
[----:B------:R-:W-:Y:S05]  /*16280*/  BSYNC B1 ;  /* 0x0000000000017941 */ /* 0x000fea0003800000 */
.L_x_304:
        /* <DEDUP_REMOVED lines=13> */
.L_x_307:
[----:B------:R-:W-:Y:S05]  /*16360*/  BSYNC B1 ;  /* 0x0000000000017941 */ /* 0x000fea0003800000 */
.L_x_306:
        /* <DEDUP_REMOVED lines=13> */
.L_x_309:
[----:B------:R-:W-:Y:S05]  /*16440*/  BSYNC B1 ;  /* 0x0000000000017941 */ /* 0x000fea0003800000 */
.L_x_308:
        /* <DEDUP_REMOVED lines=13> */
.L_x_311:
[----:B------:R-:W-:Y:S05]  /*16520*/  BSYNC B1 ;  /* 0x0000000000017941 */ /* 0x000fea0003800000 */
.L_x_310:
        /* <DEDUP_REMOVED lines=13> */
.L_x_313:
[----:B------:R-:W-:Y:S05]  /*16600*/  BSYNC B1 ;  /* 0x0000000000017941 */ /* 0x000fea0003800000 */
.L_x_312:
        /* <DEDUP_REMOVED lines=13> */
.L_x_315:
[----:B------:R-:W-:Y:S05]  /*166e0*/  BSYNC B1 ;  /* 0x0000000000017941 */ /* 0x000fea0003800000 */
.L_x_314:
        /* <DEDUP_REMOVED lines=13> */
.L_x_317:
[----:B------:R-:W-:Y:S05]  /*167c0*/  BSYNC B1 ;  /* 0x0000000000017941 */ /* 0x000fea0003800000 */
.L_x_316:
        /* <DEDUP_REMOVED lines=13> */
.L_x_319:
[----:B------:R-:W-:Y:S05]  /*168a0*/  BSYNC B1 ;  /* 0x0000000000017941 */ /* 0x000fea0003800000 */
.L_x_318:
        /* <DEDUP_REMOVED lines=13> */
.L_x_321:
[----:B------:R-:W-:Y:S05]  /*16980*/  BSYNC B1 ;  /* 0x0000000000017941 */ /* 0x000fea0003800000 */
.L_x_320:
        /* <DEDUP_REMOVED lines=13> */
.L_x_323:
[----:B------:R-:W-:Y:S05]  /*16a60*/  BSYNC B1 ;  /* 0x0000000000017941 */ /* 0x000fea0003800000 */
.L_x_322:
        /* <DEDUP_REMOVED lines=13> */
.L_x_325:
[----:B------:R-:W-:Y:S05]  /*16b40*/  BSYNC B1 ;  /* 0x0000000000017941 */ /* 0x000fea0003800000 */
.L_x_324:
        /* <DEDUP_REMOVED lines=13> */
.L_x_327:
[----:B------:R-:W-:Y:S05]  /*16c20*/  BSYNC B1 ;  /* 0x0000000000017941 */ /* 0x000fea0003800000 */
.L_x_326:
        /* <DEDUP_REMOVED lines=13> */
.L_x_329:
[----:B------:R-:W-:Y:S05]  /*16d00*/  BSYNC B1 ;  /* 0x0000000000017941 */ /* 0x000fea0003800000 */
.L_x_328:
        /* <DEDUP_REMOVED lines=13> */
.L_x_331:
[----:B------:R-:W-:Y:S05]  /*16de0*/  BSYNC B1 ;  /* 0x0000000000017941 */ /* 0x000fea0003800000 */
.L_x_330:
        /* <DEDUP_REMOVED lines=13> */
.L_x_333:
[----:B------:R-:W-:Y:S05]  /*16ec0*/  BSYNC B1 ;  /* 0x0000000000017941 */ /* 0x000fea0003800000 */
.L_x_332:
        /* <DEDUP_REMOVED lines=13> */
.L_x_335:
[----:B------:R-:W-:Y:S05]  /*16fa0*/  BSYNC B1 ;  /* 0x0000000000017941 */ /* 0x000fea0003800000 */
.L_x_334:
        /* <DEDUP_REMOVED lines=13> */
.L_x_337:
[----:B------:R-:W-:Y:S05]  /*17080*/  BSYNC B1 ;  /* 0x0000000000017941 */ /* 0x000fea0003800000 */
.L_x_336:
        /* <DEDUP_REMOVED lines=13> */
.L_x_339:
[----:B------:R-:W-:Y:S05]  /*17160*/  BSYNC B1 ;  /* 0x0000000000017941 */ /* 0x000fea0003800000 */
.L_x_338:
        /* <DEDUP_REMOVED lines=13> */
.L_x_341:
[----:B------:R-:W-:Y:S05]  /*17240*/  BSYNC B1 ;  /* 0x0000000000017941 */ /* 0x000fea0003800000 */
.L_x_340:
        /* <DEDUP_REMOVED lines=13> */
.L_x_343:
[----:B------:R-:W-:Y:S05]  /*17320*/  BSYNC B1 ;  /* 0x0000000000017941 */ /* 0x000fea0003800000 */
.L_x_342:
        /* <DEDUP_REMOVED lines=13> */
.L_x_345:
[----:B------:R-:W-:Y:S05]  /*17400*/  BSYNC B1 ;  /* 0x0000000000017941 */ /* 0x000fea0003800000 */
.L_x_344:
        /* <DEDUP_REMOVED lines=13> */
.L_x_347:
[----:B------:R-:W-:Y:S05]  /*174e0*/  BSYNC B1 ;  /* 0x0000000000017941 */ /* 0x000fea0003800000 */
.L_x_346:
        /* <DEDUP_REMOVED lines=13> */
.L_x_349:
[----:B------:R-:W-:Y:S05]  /*175c0*/  BSYNC B1 ;  /* 0x0000000000017941 */ /* 0x000fea0003800000 */
.L_x_348:
        /* <DEDUP_REMOVED lines=13> */
.L_x_351:
[----:B------:R-:W-:Y:S05]  /*176a0*/  BSYNC B1 ;  /* 0x0000000000017941 */ /* 0x000fea0003800000 */
.L_x_350:
        /* <DEDUP_REMOVED lines=13> */
.L_x_353:
[----:B------:R-:W-:Y:S05]  /*17780*/  BSYNC B1 ;  /* 0x0000000000017941 */ /* 0x000fea0003800000 */
.L_x_352:
        /* <DEDUP_REMOVED lines=13> */
.L_x_355:
[----:B------:R-:W-:Y:S05]  /*17860*/  BSYNC B1 ;  /* 0x0000000000017941 */ /* 0x000fea0003800000 */
.L_x_354:
        /* <DEDUP_REMOVED lines=13> */
.L_x_357:
[----:B------:R-:W-:Y:S05]  /*17940*/  BSYNC B1 ;  /* 0x0000000000017941 */ /* 0x000fea0003800000 */
.L_x_356:
        /* <DEDUP_REMOVED lines=13> */
.L_x_359:
[----:B------:R-:W-:Y:S05]  /*17a20*/  BSYNC B1 ;  /* 0x0000000000017941 */ /* 0x000fea0003800000 */
.L_x_358:
        /* <DEDUP_REMOVED lines=13> */
.L_x_361:
[----:B------:R-:W-:Y:S05]  /*17b00*/  BSYNC B1 ;  /* 0x0000000000017941 */ /* 0x000fea0003800000 */
.L_x_360:
        /* <DEDUP_REMOVED lines=13> */
.L_x_363:
[----:B------:R-:W-:Y:S05]  /*17be0*/  BSYNC B1 ;  /* 0x0000000000017941 */ /* 0x000fea0003800000 */
.L_x_362:
        /* <DEDUP_REMOVED lines=13> */
.L_x_365:
[----:B------:R-:W-:Y:S05]  /*17cc0*/  BSYNC B1 ;  /* 0x0000000000017941 */ /* 0x000fea0003800000 */
.L_x_364:
        /* <DEDUP_REMOVED lines=13> */
.L_x_367:
[----:B------:R-:W-:Y:S05]  /*17da0*/  BSYNC B1 ;  /* 0x0000000000017941 */ /* 0x000fea0003800000 */
.L_x_366:
        /* <DEDUP_REMOVED lines=13> */
.L_x_369:
[----:B------:R-:W-:Y:S05]  /*17e80*/  BSYNC B1 ;  /* 0x0000000000017941 */ /* 0x000fea0003800000 */
.L_x_368:
        /* <DEDUP_REMOVED lines=13> */
.L_x_371:
[----:B------:R-:W-:Y:S05]  /*17f60*/  BSYNC B1 ;  /* 0x0000000000017941 */ /* 0x000fea0003800000 */
.L_x_370:
        /* <DEDUP_REMOVED lines=13> */
.L_x_373:
[----:B------:R-:W-:Y:S05]  /*18040*/  BSYNC B1 ;  /* 0x0000000000017941 */ /* 0x000fea0003800000 */
.L_x_372:
        /* <DEDUP_REMOVED lines=13> */
.L_x_375:
[----:B------:R-:W-:Y:S05]  /*18120*/  BSYNC B1 ;  /* 0x0000000000017941 */ /* 0x000fea0003800000 */
.L_x_374:
        /* <DEDUP_REMOVED lines=13> */
.L_x_377:
[----:B------:R-:W-:Y:S05]  /*18200*/  BSYNC B1 ;  /* 0x0000000000017941 */ /* 0x000fea0003800000 */
.L_x_376:
        /* <DEDUP_REMOVED lines=13> */
.L_x_379:
[----:B------:R-:W-:Y:S05]  /*182e0*/  BSYNC B1 ;  /* 0x0000000000017941 */ /* 0x000fea0003800000 */
.L_x_378:
        /* <DEDUP_REMOVED lines=13> */
.L_x_381:
[----:B------:R-:W-:Y:S05]  /*183c0*/  BSYNC B1 ;  /* 0x0000000000017941 */ /* 0x000fea0003800000 */
.L_x_380:
        /* <DEDUP_REMOVED lines=13> */
.L_x_383:
[----:B------:R-:W-:Y:S05]  /*184a0*/  BSYNC B1 ;  /* 0x0000000000017941 */ /* 0x000fea0003800000 */
.L_x_382:
        /* <DEDUP_REMOVED lines=13> */
.L_x_385:
[----:B------:R-:W-:Y:S05]  /*18580*/  BSYNC B1 ;  /* 0x0000000000017941 */ /* 0x000fea0003800000 */
.L_x_384:
        /* <DEDUP_REMOVED lines=13> */
.L_x_387:
[----:B------:R-:W-:Y:S05]  /*18660*/  BSYNC B1 ;  /* 0x0000000000017941 */ /* 0x000fea0003800000 */
.L_x_386:
        /* <DEDUP_REMOVED lines=13> */
.L_x_389:
[----:B------:R-:W-:Y:S05]  /*18740*/  BSYNC B1 ;  /* 0x0000000000017941 */ /* 0x000fea0003800000 */
.L_x_388:
        /* <DEDUP_REMOVED lines=13> */
.L_x_391:
[----:B------:R-:W-:Y:S05]  /*18820*/  BSYNC B1 ;  /* 0x0000000000017941 */ /* 0x000fea0003800000 */
.L_x_390:
        /* <DEDUP_REMOVED lines=13> */
.L_x_393:
[----:B------:R-:W-:Y:S05]  /*18900*/  BSYNC B1 ;  /* 0x0000000000017941 */ /* 0x000fea0003800000 */
.L_x_392:
        /* <DEDUP_REMOVED lines=13> */
.L_x_395:
[----:B------:R-:W-:Y:S05]  /*189e0*/  BSYNC B1 ;  /* 0x0000000000017941 */ /* 0x000fea0003800000 */
.L_x_394:
        /* <DEDUP_REMOVED lines=13> */
.L_x_397:
[----:B------:R-:W-:Y:S05]  /*18ac0*/  BSYNC B1 ;  /* 0x0000000000017941 */ /* 0x000fea0003800000 */
.L_x_396:
        /* <DEDUP_REMOVED lines=13> */
.L_x_399:
[----:B------:R-:W-:Y:S05]  /*18ba0*/  BSYNC B1 ;  /* 0x0000000000017941 */ /* 0x000fea0003800000 */
.L_x_398:
        /* <DEDUP_REMOVED lines=13> */
.L_x_401:
[----:B------:R-:W-:Y:S05]  /*18c80*/  BSYNC B1 ;  /* 0x0000000000017941 */ /* 0x000fea0003800000 */
.L_x_400:
        /* <DEDUP_REMOVED lines=13> */
.L_x_403:
[----:B------:R-:W-:Y:S05]  /*18d60*/  BSYNC B1 ;  /* 0x0000000000017941 */ /* 0x000fea0003800000 */
.L_x_402:
        /* <DEDUP_REMOVED lines=13> */
.L_x_405:
[----:B------:R-:W-:Y:S05]  /*18e40*/  BSYNC B1 ;  /* 0x0000000000017941 */ /* 0x000fea0003800000 */
.L_x_404:
        /* <DEDUP_REMOVED lines=13> */
.L_x_407:
[----:B------:R-:W-:Y:S05]  /*18f20*/  BSYNC B1 ;  /* 0x0000000000017941 */ /* 0x000fea0003800000 */
.L_x_406:
        /* <DEDUP_REMOVED lines=13> */
.L_x_409:
[----:B------:R-:W-:Y:S05]  /*19000*/  BSYNC B1 ;  /* 0x0000000000017941 */ /* 0x000fea0003800000 */
.L_x_408:
        /* <DEDUP_REMOVED lines=13> */
.L_x_411:
[----:B------:R-:W-:Y:S05]  /*190e0*/  BSYNC B1 ;  /* 0x0000000000017941 */ /* 0x000fea0003800000 */
.L_x_410:
        /* <DEDUP_REMOVED lines=13> */
.L_x_413:
[----:B------:R-:W-:Y:S05]  /*191c0*/  BSYNC B1 ;  /* 0x0000000000017941 */ /* 0x000fea0003800000 */
.L_x_412:
        /* <DEDUP_REMOVED lines=13> */
.L_x_415:
[----:B------:R-:W-:Y:S05]  /*192a0*/  BSYNC B1 ;  /* 0x0000000000017941 */ /* 0x000fea0003800000 */
.L_x_414:
        /* <DEDUP_REMOVED lines=13> */
.L_x_417:
[----:B------:R-:W-:Y:S05]  /*19380*/  BSYNC B1 ;  /* 0x0000000000017941 */ /* 0x000fea0003800000 */
.L_x_416:
        /* <DEDUP_REMOVED lines=13> */
.L_x_419:
[----:B------:R-:W-:Y:S05]  /*19460*/  BSYNC B1 ;  /* 0x0000000000017941 */ /* 0x000fea0003800000 */
.L_x_418:
        /* <DEDUP_REMOVED lines=13> */
.L_x_421:
[----:B------:R-:W-:Y:S05]  /*19540*/  BSYNC B1 ;  /* 0x0000000000017941 */ /* 0x000fea0003800000 */
.L_x_420:
        /* <DEDUP_REMOVED lines=13> */
.L_x_423:
[----:B------:R-:W-:Y:S05]  /*19620*/  BSYNC B1 ;  /* 0x0000000000017941 */ /* 0x000fea0003800000 */
.L_x_422:
        /* <DEDUP_REMOVED lines=13> */
.L_x_425:
[----:B------:R-:W-:Y:S05]  /*19700*/  BSYNC B1 ;  /* 0x0000000000017941 */ /* 0x000fea0003800000 */
.L_x_424:
        /* <DEDUP_REMOVED lines=13> */
.L_x_427:
[----:B------:R-:W-:Y:S05]  /*197e0*/  BSYNC B1 ;  /* 0x0000000000017941 */ /* 0x000fea0003800000 */
.L_x_426:
        /* <DEDUP_REMOVED lines=13> */
.L_x_429:
[----:B------:R-:W-:Y:S05]  /*198c0*/  BSYNC B1 ;  /* 0x0000000000017941 */ /* 0x000fea0003800000 */
.L_x_428:
        /* <DEDUP_REMOVED lines=13> */
.L_x_431:
[----:B------:R-:W-:Y:S05]  /*199a0*/  BSYNC B1 ;  /* 0x0000000000017941 */ /* 0x000fea0003800000 */
.L_x_430:
        /* <DEDUP_REMOVED lines=13> */
.L_x_433:
[----:B------:R-:W-:Y:S05]  /*19a80*/  BSYNC B1 ;  /* 0x0000000000017941 */ /* 0x000fea0003800000 */
.L_x_432:
        /* <DEDUP_REMOVED lines=13> */
.L_x_435:
[----:B------:R-:W-:Y:S05]  /*19b60*/  BSYNC B1 ;  /* 0x0000000000017941 */ /* 0x000fea0003800000 */
.L_x_434:
        /* <DEDUP_REMOVED lines=13> */
.L_x_437:
[----:B------:R-:W-:Y:S05]  /*19c40*/  BSYNC B1 ;  /* 0x0000000000017941 */ /* 0x000fea0003800000 */
.L_x_436:
        /* <DEDUP_REMOVED lines=13> */
.L_x_439:
[----:B------:R-:W-:Y:S05]  /*19d20*/  BSYNC B1 ;  /* 0x0000000000017941 */ /* 0x000fea0003800000 */
.L_x_438:
        /* <DEDUP_REMOVED lines=13> */
.L_x_441:
[----:B------:R-:W-:Y:S05]  /*19e00*/  BSYNC B1 ;  /* 0x0000000000017941 */ /* 0x000fea0003800000 */
.L_x_440:
        /* <DEDUP_REMOVED lines=13> */
.L_x_443:
[----:B------:R-:W-:Y:S05]  /*19ee0*/  BSYNC B1 ;  /* 0x0000000000017941 */ /* 0x000fea0003800000 */
.L_x_442:
        /* <DEDUP_REMOVED lines=13> */
.L_x_445:
[----:B------:R-:W-:Y:S05]  /*19fc0*/  BSYNC B1 ;  /* 0x0000000000017941 */ /* 0x000fea0003800000 */
.L_x_444:
        /* <DEDUP_REMOVED lines=13> */
.L_x_447:
[----:B------:R-:W-:Y:S05]  /*1a0a0*/  BSYNC B1 ;  /* 0x0000000000017941 */ /* 0x000fea0003800000 */
.L_x_446:
        /* <DEDUP_REMOVED lines=13> */
.L_x_449:
[----:B------:R-:W-:Y:S05]  /*1a180*/  BSYNC B1 ;  /* 0x0000000000017941 */ /* 0x000fea0003800000 */
.L_x_448:
        /* <DEDUP_REMOVED lines=13> */
.L_x_451:
[----:B------:R-:W-:Y:S05]  /*1a260*/  BSYNC B1 ;  /* 0x0000000000017941 */ /* 0x000fea0003800000 */
.L_x_450:
        /* <DEDUP_REMOVED lines=13> */
.L_x_453:
[----:B------:R-:W-:Y:S05]  /*1a340*/  BSYNC B1 ;  /* 0x0000000000017941 */ /* 0x000fea0003800000 */
.L_x_452:
        /* <DEDUP_REMOVED lines=13> */
.L_x_455:
[----:B------:R-:W-:Y:S05]  /*1a420*/  BSYNC B1 ;  /* 0x0000000000017941 */ /* 0x000fea0003800000 */
.L_x_454:
        /* <DEDUP_REMOVED lines=13> */
.L_x_457:
[----:B------:R-:W-:Y:S05]  /*1a500*/  BSYNC B1 ;  /* 0x0000000000017941 */ /* 0x000fea0003800000 */
.L_x_456:
        /* <DEDUP_REMOVED lines=13> */
.L_x_459:
[----:B------:R-:W-:Y:S05]  /*1a5e0*/  BSYNC B1 ;  /* 0x0000000000017941 */ /* 0x000fea0003800000 */
.L_x_458:
        /* <DEDUP_REMOVED lines=13> */
.L_x_461:
[----:B------:R-:W-:Y:S05]  /*1a6c0*/  BSYNC B1 ;  /* 0x0000000000017941 */ /* 0x000fea0003800000 */
.L_x_460:
        /* <DEDUP_REMOVED lines=13> */
.L_x_463:
[----:B------:R-:W-:Y:S05]  /*1a7a0*/  BSYNC B1 ;  /* 0x0000000000017941 */ /* 0x000fea0003800000 */
.L_x_462:
        /* <DEDUP_REMOVED lines=13> */
.L_x_465:
[----:B------:R-:W-:Y:S05]  /*1a880*/  BSYNC B1 ;  /* 0x0000000000017941 */ /* 0x000fea0003800000 */
.L_x_464:
        /* <DEDUP_REMOVED lines=13> */
.L_x_467:
[----:B------:R-:W-:Y:S05]  /*1a960*/  BSYNC B1 ;  /* 0x0000000000017941 */ /* 0x000fea0003800000 */
.L_x_466:
        /* <DEDUP_REMOVED lines=13> */
.L_x_469:
[----:B------:R-:W-:Y:S05]  /*1aa40*/  BSYNC B1 ;  /* 0x0000000000017941 */ /* 0x000fea0003800000 */
.L_x_468:
        /* <DEDUP_REMOVED lines=13> */
.L_x_471:
[----:B------:R-:W-:Y:S05]  /*1ab20*/  BSYNC B1 ;  /* 0x0000000000017941 */ /* 0x000fea0003800000 */
.L_x_470:
        /* <DEDUP_REMOVED lines=13> */
.L_x_473:
[----:B------:R-:W-:Y:S05]  /*1ac00*/  BSYNC B1 ;  /* 0x0000000000017941 */ /* 0x000fea0003800000 */
.L_x_472:
        /* <DEDUP_REMOVED lines=13> */
.L_x_475:
[----:B------:R-:W-:Y:S05]  /*1ace0*/  BSYNC B1 ;  /* 0x0000000000017941 */ /* 0x000fea0003800000 */
.L_x_474:
        /* <DEDUP_REMOVED lines=13> */
.L_x_477:
[----:B------:R-:W-:Y:S05]  /*1adc0*/  BSYNC B1 ;  /* 0x0000000000017941 */ /* 0x000fea0003800000 */
.L_x_476:
        /* <DEDUP_REMOVED lines=13> */
.L_x_479:
[----:B------:R-:W-:Y:S05]  /*1aea0*/  BSYNC B1 ;  /* 0x0000000000017941 */ /* 0x000fea0003800000 */
.L_x_478:
        /* <DEDUP_REMOVED lines=13> */
.L_x_481:
[----:B------:R-:W-:Y:S05]  /*1af80*/  BSYNC B1 ;  /* 0x0000000000017941 */ /* 0x000fea0003800000 */
.L_x_480:
        /* <DEDUP_REMOVED lines=13> */
.L_x_483:
[----:B------:R-:W-:Y:S05]  /*1b060*/  BSYNC B1 ;  /* 0x0000000000017941 */ /* 0x000fea0003800000 */
.L_x_482:
        /* <DEDUP_REMOVED lines=13> */
.L_x_485:
[----:B------:R-:W-:Y:S05]  /*1b140*/  BSYNC B1 ;  /* 0x0000000000017941 */ /* 0x000fea0003800000 */
.L_x_484:
        /* <DEDUP_REMOVED lines=13> */
.L_x_487:
[----:B------:R-:W-:Y:S05]  /*1b220*/  BSYNC B1 ;  /* 0x0000000000017941 */ /* 0x000fea0003800000 */
.L_x_486:
        /* <DEDUP_REMOVED lines=13> */
.L_x_489:
[----:B------:R-:W-:Y:S05]  /*1b300*/  BSYNC B1 ;  /* 0x0000000000017941 */ /* 0x000fea0003800000 */
.L_x_488:
        /* <DEDUP_REMOVED lines=13> */
.L_x_491:
[----:B------:R-:W-:Y:S05]  /*1b3e0*/  BSYNC B1 ;  /* 0x0000000000017941 */ /* 0x000fea0003800000 */
.L_x_490:
        /* <DEDUP_REMOVED lines=13> */
.L_x_493:
[----:B------:R-:W-:Y:S05]  /*1b4c0*/  BSYNC B1 ;  /* 0x0000000000017941 */ /* 0x000fea0003800000 */
.L_x_492:
        /* <DEDUP_REMOVED lines=13> */
.L_x_495:
[----:B------:R-:W-:Y:S05]  /*1b5a0*/  BSYNC B1 ;  /* 0x0000000000017941 */ /* 0x000fea0003800000 */
.L_x_494:
        /* <DEDUP_REMOVED lines=13> */
.L_x_497:
[----:B------:R-:W-:Y:S05]  /*1b680*/  BSYNC B1 ;  /* 0x0000000000017941 */ /* 0x000fea0003800000 */
.L_x_496:
        /* <DEDUP_REMOVED lines=13> */
.L_x_499:
[----:B------:R-:W-:Y:S05]  /*1b760*/  BSYNC B1 ;  /* 0x0000000000017941 */ /* 0x000fea0003800000 */
.L_x_498:
        /* <DEDUP_REMOVED lines=13> */
.L_x_501:
[----:B------:R-:W-:Y:S05]  /*1b840*/  BSYNC B1 ;  /* 0x0000000000017941 */ /* 0x000fea0003800000 */
.L_x_500:
        /* <DEDUP_REMOVED lines=13> */
.L_x_503:
[----:B------:R-:W-:Y:S05]  /*1b920*/  BSYNC B1 ;  /* 0x0000000000017941 */ /* 0x000fea0003800000 */
.L_x_502:
        /* <DEDUP_REMOVED lines=13> */
.L_x_505:
[----:B------:R-:W-:Y:S05]  /*1ba00*/  BSYNC B1 ;  /* 0x0000000000017941 */ /* 0x000fea0003800000 */
.L_x_504:
        /* <DEDUP_REMOVED lines=13> */
.L_x_507:
[----:B------:R-:W-:Y:S05]  /*1bae0*/  BSYNC B1 ;  /* 0x0000000000017941 */ /* 0x000fea0003800000 */
.L_x_506:
        /* <DEDUP_REMOVED lines=13> */
.L_x_509:
[----:B------:R-:W-:Y:S05]  /*1bbc0*/  BSYNC B1 ;  /* 0x0000000000017941 */ /* 0x000fea0003800000 */
.L_x_508:
        /* <DEDUP_REMOVED lines=13> */
.L_x_511:
[----:B------:R-:W-:Y:S05]  /*1bca0*/  BSYNC B1 ;  /* 0x0000000000017941 */ /* 0x000fea0003800000 */
.L_x_510:
        /* <DEDUP_REMOVED lines=13> */
.L_x_513:
[----:B------:R-:W-:Y:S05]  /*1bd80*/  BSYNC B1 ;  /* 0x0000000000017941 */ /* 0x000fea0003800000 */
.L_x_512:
        /* <DEDUP_REMOVED lines=13> */
.L_x_515:
[----:B------:R-:W-:Y:S05]  /*1be60*/  BSYNC B1 ;  /* 0x0000000000017941 */ /* 0x000fea0003800000 */
.L_x_514:
        /* <DEDUP_REMOVED lines=13> */
.L_x_517:
[----:B------:R-:W-:Y:S05]  /*1bf40*/  BSYNC B1 ;  /* 0x0000000000017941 */ /* 0x000fea0003800000 */
.L_x_516:
        /* <DEDUP_REMOVED lines=13> */
.L_x_519:
[----:B------:R-:W-:Y:S05]  /*1c020*/  BSYNC B1 ;  /* 0x0000000000017941 */ /* 0x000fea0003800000 */
.L_x_518:
        /* <DEDUP_REMOVED lines=13> */
.L_x_521:
[----:B------:R-:W-:Y:S05]  /*1c100*/  BSYNC B1 ;  /* 0x0000000000017941 */ /* 0x000fea0003800000 */
.L_x_520:
        /* <DEDUP_REMOVED lines=13> */
.L_x_523:
[----:B------:R-:W-:Y:S05]  /*1c1e0*/  BSYNC B1 ;  /* 0x0000000000017941 */ /* 0x000fea0003800000 */
.L_x_522:
        /* <DEDUP_REMOVED lines=13> */
.L_x_525:
[----:B------:R-:W-:Y:S05]  /*1c2c0*/  BSYNC B1 ;  /* 0x0000000000017941 */ /* 0x000fea0003800000 */
.L_x_524:
        /* <DEDUP_REMOVED lines=13> */
.L_x_527:
[----:B------:R-:W-:Y:S05]  /*1c3a0*/  BSYNC B1 ;  /* 0x0000000000017941 */ /* 0x000fea0003800000 */
.L_x_526:
        /* <DEDUP_REMOVED lines=13> */
.L_x_529:
[----:B------:R-:W-:Y:S05]  /*1c480*/  BSYNC B1 ;  /* 0x0000000000017941 */ /* 0x000fea0003800000 */
.L_x_528:
        /* <DEDUP_REMOVED lines=13> */
.L_x_531:
[----:B------:R-:W-:Y:S05]  /*1c560*/  BSYNC B1 ;  /* 0x0000000000017941 */ /* 0x000fea0003800000 */
.L_x_530:
        /* <DEDUP_REMOVED lines=13> */
.L_x_533:
[----:B------:R-:W-:Y:S05]  /*1c640*/  BSYNC B1 ;  /* 0x0000000000017941 */ /* 0x000fea0003800000 */
.L_x_532:
        /* <DEDUP_REMOVED lines=13> */
.L_x_535:
[----:B------:R-:W-:Y:S05]  /*1c720*/  BSYNC B1 ;  /* 0x0000000000017941 */ /* 0x000fea0003800000 */
.L_x_534:
        /* <DEDUP_REMOVED lines=13> */
.L_x_537:
[----:B------:R-:W-:Y:S05]  /*1c800*/  BSYNC B1 ;  /* 0x0000000000017941 */ /* 0x000fea0003800000 */
.L_x_536:
        /* <DEDUP_REMOVED lines=13> */
.L_x_539:
[----:B------:R-:W-:Y:S05]  /*1c8e0*/  BSYNC B1 ;  /* 0x0000000000017941 */ /* 0x000fea0003800000 */
.L_x_538:
        /* <DEDUP_REMOVED lines=13> */
.L_x_541:
[----:B------:R-:W-:Y:S05]  /*1c9c0*/  BSYNC B1 ;  /* 0x0000000000017941 */ /* 0x000fea0003800000 */
.L_x_540:
[----:B--234-:R-:W2:Y:S01]  /*1c9d0*/  LDL.LU R3, [R1+0x44c] ;  /* 0x00044c0001037983 */ /* 0x01cea20000300800 */
        /* <DEDUP_REMOVED lines=12> */
.L_x_543:
[----:B------:R-:W-:Y:S05]  /*1caa0*/  BSYNC B1 ;  /* 0x0000000000017941 */ /* 0x000fea0003800000 */
.L_x_542:
[----:B--2---:R-:W2:Y:S01]  /*1cab0*/  LDL.LU R3, [R1+0x450] ;  /* 0x0004500001037983 */ /* 0x004ea20000300800 */
        /* <DEDUP_REMOVED lines=12> */
.L_x_545:
[----:B------:R-:W-:Y:S05]  /*1cb80*/  BSYNC B1 ;  /* 0x0000000000017941 */ /* 0x000fea0003800000 */
.L_x_544:
[----:B------:R-:W-:Y:S05]  /*1cb90*/  @P1 BRA `(.L_x_546) ;  /* 0x00000048008c1947 */ /* 0x000fea0003800000 */
[----:B------:R-:W2:Y:S01]  /*1cba0*/  LDL.LU R2, [R1+0x454] ;  /* 0x0004540001027983 */ /* 0x000ea20000300800 */
[----:B-----5:R-:W-:-:S04]  /*1cbb0*/  LOP3.LUT R0, R0, 0xff, RZ, 0xc0, !PT ;  /* 0x000000ff00007812 */ /* 0x020fc800078ec0ff */
[----:B------:R-:W-:-:S05]  /*1cbc0*/  F2FP.F16.E4M3.UNPACK_B R0, R0 ;  /* 0x00000000ff00723e */ /* 0x000fca00020006ff */
[----:B------:R-:W-:-:S05]  /*1cbd0*/  HADD2.F32 R0, -RZ, R0.H0_H0 ;  /* 0x20000000ff007230 */ /* 0x000fca0000004100 */
[----:B------:R-:W-:-:S04]  /*1cbe0*/  FMUL R0, R0, UR23 ;  /* 0x0000001700007c20 */ /* 0x000fc80008400000 */
[----:B--2---:R-:W-:-:S05]  /*1cbf0*/  FFMA R0, R2, UR22, R0 ;  /* 0x0000001602007c23 */ /* 0x004fca0008000000 */
[----:B------:R-:W-:-:S05]  /*1cc00*/  F2FP.SATFINITE.E4M3.F32.PACK_AB_MERGE_C R3, RZ, R0, RZ ;  /* 0x00000000ff03723e */ /* 0x000fca00048070ff */
[----:B------:R2:W-:Y:S01]  /*1cc10*/  STG.E.U8 desc[UR20][R26.64+0xf9], R3 ;  /* 0x0000f9031a007986 */ /* 0x0005e2000c101114 */
[----:B------:R-:W-:Y:S05]  /*1cc20*/  BRA `(.L_x_546) ;  /* 0x0000004800687947 */ /* 0x000fea0003800000 */
.L_x_33:
[----:B------:R-:W-:Y:S01]  /*1cc30*/  ISETP.GE.AND P3, PT, R32, 0x1, PT ;  /* 0x000000012000780c */ /* 0x000fe20003f66270 */
[----:B------:R-:W-:Y:S01]  /*1cc40*/  FMUL R4, R4, UR22 ;  /* 0x0000001604047c20 */ /* 0x000fe20008400000 */
[----:B------:R-:W2:Y:S02]  /*1cc50*/  LDL.LU R35, [R1+0x200] ;  /* 0x0002000001237983 */ /* 0x000ea40000300800 */
[----:B------:R-:W-:Y:S02]  /*1cc60*/  ISETP.LT.OR P0, PT, R0, 0x1, !P3 ;  /* 0x000000010000780c */ /* 0x000fe40005f01670 */
[----:B------:R-:W-:Y:S01]  /*1cc70*/  F2FP.SATFINITE.E4M3.F32.PACK_AB_MERGE_C R4, RZ, R4, RZ ;  /* 0x00000004ff04723e */ /* 0x000fe200048070ff */
[----:B------:R-:W-:Y:S01]  /*1cc80*/  FMUL R5, R5, UR22 ;  /* 0x0000001605057c20 */ /* 0x000fe20008400000 */
[----:B------:R-:W-:Y:S01]  /*1cc90*/  ISETP.GE.AND P2, PT, R32, 0x9, PT ;  /* 0x000000092000780c */ /* 0x000fe20003f46270 */
[----:B------:R-:W-:Y:S01]  /*1cca0*/  FMUL R6, R6, UR22 ;  /* 0x0000001606067c20 */ /* 0x000fe20008400000 */
[----:B------:R-:W-:Y:S01]  /*1ccb0*/  FMUL R7, R7, UR22 ;  /* 0x0000001607077c20 */ /* 0x000fe20008400000 */
[----:B------:R-:W-:Y:S01]  /*1ccc0*/  ISETP.LT.OR P1, PT, R0, 0x9, !P3 ;  /* 0x000000090000780c */ /* 0x000fe20005f21670 */
[----:B------:R-:W-:Y:S01]  /*1ccd0*/  FMUL R8, R8, UR22 ;  /* 0x0000001608087c20 */ /* 0x000fe20008400000 */
[----:B------:R-:W-:Y:S01]  /*1cce0*/  FMUL R9, R9, UR22 ;  /* 0x0000001609097c20 */ /* 0x000fe20008400000 */
[----:B------:R-:W-:Y:S01]  /*1ccf0*/  FMUL R10, R10, UR22 ;  /* 0x000000160a0a7c20 */ /* 0x000fe20008400000 */
[----:B------:R-:W-:Y:S01]  /*1cd00*/  FMUL R11, R11, UR22 ;  /* 0x000000160b0b7c20 */ /* 0x000fe20008400000 */
[----:B------:R-:W-:Y:S01]  /*1cd10*/  FMUL R12, R12, UR22 ;  /* 0x000000160c0c7c20 */ /* 0x000fe20008400000 */
[----:B------:R-:W-:Y:S01]  /*1cd20*/  @!P0 STG.E.U8 desc[UR20][R2.64], R4 ;  /* 0x0000000402008986 */ /* 0x000fe2000c101114 */
[----:B------:R-:W-:-:S02]  /*1cd30*/  ISETP.LT.OR P0, PT, R0, 0x2, !P3 ;  /* 0x000000020000780c */ /* 0x000fc40005f01670 */
[----:B------:R-:W-:Y:S01]  /*1cd40*/  F2FP.SATFINITE.E4M3.F32.PACK_AB_MERGE_C R5, RZ, R5, RZ ;  /* 0x00000005ff05723e */ /* 0x000fe200048070ff */
[----:B------:R-:W-:Y:S01]  /*1cd50*/  FMUL R13, R13, UR22 ;  /* 0x000000160d0d7c20 */ /* 0x000fe20008400000 */
[----:B------:R-:W-:Y:S01]  /*1cd60*/  F2FP.SATFINITE.E4M3.F32.PACK_AB_MERGE_C R6, RZ, R6, RZ ;  /* 0x00000006ff06723e */ /* 0x000fe200048070ff */
[----:B------:R-:W-:Y:S01]  /*1cd70*/  FMUL R14, R14, UR22 ;  /* 0x000000160e0e7c20 */ /* 0x000fe20008400000 */
[----:B------:R-:W-:Y:S01]  /*1cd80*/  FMUL R15, R15, UR22 ;  /* 0x000000160f0f7c20 */ /* 0x000fe20008400000 */
[----:B------:R-:W-:Y:S01]  /*1cd90*/  FMUL R16, R16, UR22 ;  /* 0x0000001610107c20 */ /* 0x000fe20008400000 */
[----:B------:R-:W-:Y:S01]  /*1cda0*/  FMUL R17, R17, UR22 ;  /* 0x0000001611117c20 */ /* 0x000fe20008400000 */
[----:B------:R-:W-:Y:S01]  /*1cdb0*/  FMUL R18, R18, UR22 ;  /* 0x0000001612127c20 */ /* 0x000fe20008400000 */
[----:B------:R-:W-:Y:S01]  /*1cdc0*/  FMUL R19, R19, UR22 ;  /* 0x0000001613137c20 */ /* 0x000fe20008400000 */
[----:B------:R-:W-:Y:S01]  /*1cdd0*/  FMUL R20, R20, UR22 ;  /* 0x0000001614147c20 */ /* 0x000fe20008400000 */
[----:B------:R-:W-:Y:S01]  /*1cde0*/  FMUL R21, R21, UR22 ;  /* 0x0000001615157c20 */ /* 0x000fe20008400000 */
[----:B------:R0:W-:Y:S01]  /*1cdf0*/  @!P0 STG.E.U8 desc[UR20][R2.64+0x1], R5 ;  /* 0x0000010502008986 */ /* 0x0001e2000c101114 */
[----:B------:R-:W-:-:S02]  /*1ce00*/  ISETP.LT.OR P0, PT, R0, 0x1, !P2 ;  /* 0x000000010000780c */ /* 0x000fc40005701670 */
[----:B------:R-:W-:Y:S01]  /*1ce10*/  F2FP.SATFINITE.E4M3.F32.PACK_AB_MERGE_C R7, RZ, R7, RZ ;  /* 0x00000007ff07723e */ /* 0x000fe200048070ff */
[----:B------:R-:W4:Y:S01]  /*1ce20*/  LDL.LU R34, [R1+0x204] ;  /* 0x0002040001227983 */ /* 0x000f220000300800 */
[----:B------:R-:W-:Y:S02]  /*1ce30*/  F2FP.SATFINITE.E4M3.F32.PACK_AB_MERGE_C R8, RZ, R8, RZ ;  /* 0x00000008ff08723e */ /* 0x000fe400048070ff */
[----:B------:R-:W-:Y:S01]  /*1ce40*/  F2FP.SATFINITE.E4M3.F32.PACK_AB_MERGE_C R9, RZ, R9, RZ ;  /* 0x00000009ff09723e */ /* 0x000fe200048070ff */
[----:B------:R-:W5:Y:S01]  /*1ce50*/  LDL.LU R38, [R1+0x208] ;  /* 0x0002080001267983 */ /* 0x000f620000300800 */
[----:B------:R-:W-:Y:S02]  /*1ce60*/  ISETP.LT.OR P5, PT, R0, 0xa, !P2 ;  /* 0x0000000a0000780c */ /* 0x000fe400057a1670 */
[----:B------:R-:W-:Y:S01]  /*1ce70*/  F2FP.SATFINITE.E4M3.F32.PACK_AB_MERGE_C R10, RZ, R10, RZ ;  /* 0x0000000aff0a723e */ /* 0x000fe200048070ff */
[----:B------:R-:W-:Y:S01]  /*1ce80*/  FMUL R22, R22, UR22 ;  /* 0x0000001616167c20 */ /* 0x000fe20008400000 */
[----:B------:R-:W-:Y:S01]  /*1ce90*/  F2FP.SATFINITE.E4M3.F32.PACK_AB_MERGE_C R11, RZ, R11, RZ ;  /* 0x0000000bff0b723e */ /* 0x000fe200048070ff */
[----:B------:R-:W-:Y:S01]  /*1cea0*/  @!P0 STG.E.U8 desc[UR20][R24.64], R6 ;  /* 0x0000000618008986 */ /* 0x000fe2000c101114 */
[----:B------:R-:W-:-:S02]  /*1ceb0*/  ISETP.LT.OR P0, PT, R0, 0x2, !P2 ;  /* 0x000000020000780c */ /* 0x000fc40005701670 */
[----:B------:R-:W-:Y:S01]  /*1cec0*/  F2FP.SATFINITE.E4M3.F32.PACK_AB_MERGE_C R12, RZ, R12, RZ ;  /* 0x0000000cff0c723e */ /* 0x000fe200048070ff */
[----:B------:R-:W3:Y:S01]  /*1ced0*/  LDL.LU R37, [R1+0x20c] ;  /* 0x00020c0001257983 */ /* 0x000ee20000300800 */
[----:B------:R-:W-:Y:S02]  /*1cee0*/  F2FP.SATFINITE.E4M3.F32.PACK_AB_MERGE_C R13, RZ, R13, RZ ;  /* 0x0000000dff0d723e */ /* 0x000fe400048070ff */
[----:B------:R-:W-:Y:S01]  /*1cef0*/  F2FP.SATFINITE.E4M3.F32.PACK_AB_MERGE_C R14, RZ, R14, RZ ;  /* 0x0000000eff0e723e */ /* 0x000fe200048070ff */
[----:B------:R-:W-:Y:S01]  /*1cf00*/  FMUL R23, R23, UR22 ;  /* 0x0000001617177c20 */ /* 0x000fe20008400000 */
[----:B------:R-:W-:Y:S01]  /*1cf10*/  F2FP.SATFINITE.E4M3.F32.PACK_AB_MERGE_C R15, RZ, R15, RZ ;  /* 0x0000000fff0f723e */ /* 0x000fe200048070ff */
[----:B------:R-:W4:Y:S04]  /*1cf20*/  LDL.LU R33, [R1+0x210] ;  /* 0x0002100001217983 */ /* 0x000f280000300800 */
[----:B------:R1:W-:Y:S01]  /*1cf30*/  @!P0 STG.E.U8 desc[UR20][R24.64+0x1], R7 ;  /* 0x0000010718008986 */ /* 0x0003e2000c101114 */
[----:B------:R-:W-:-:S03]  /*1cf40*/  ISETP.LT.OR P0, PT, R0, 0xa, !P3 ;  /* 0x0000000a0000780c */ /* 0x000fc60005f01670 */
[----:B------:R-:W-:Y:S01]  /*1cf50*/  @!P1 STG.E.U8 desc[UR20][R2.64+0x8], R8 ;  /* 0x0000080802009986 */ /* 0x000fe2000c101114 */
[----:B------:R-:W-:Y:S02]  /*1cf60*/  ISETP.LT.OR P1, PT, R0, 0x9, !P2 ;  /* 0x000000090000780c */ /* 0x000fe40005721670 */
[----:B------:R-:W-:Y:S01]  /*1cf70*/  F2FP.SATFINITE.E4M3.F32.PACK_AB_MERGE_C R16, RZ, R16, RZ ;  /* 0x00000010ff10723e */ /* 0x000fe200048070ff */
[----:B------:R-:W-:Y:S01]  /*1cf80*/  FMUL R152, R152, UR22 ;  /* 0x0000001698987c20 */ /* 0x000fe20008400000 */
[----:B------:R-:W-:Y:S01]  /*1cf90*/  F2FP.SATFINITE.E4M3.F32.PACK_AB_MERGE_C R17, RZ, R17, RZ ;  /* 0x00000011ff11723e */ /* 0x000fe200048070ff */
[----:B------:R-:W3:Y:S04]  /*1cfa0*/  LDL.LU R31, [R1+0x214] ;  /* 0x00021400011f7983 */ /* 0x000ee80000300800 */
[----:B------:R-:W-:Y:S01]  /*1cfb0*/  @!P0 STG.E.U8 desc[UR20][R2.64+0x9], R9 ;  /* 0x0000090902008986 */ /* 0x000fe2000c101114 */
[----:B------:R-:W-:-:S03]  /*1cfc0*/  ISETP.LT.OR P0, PT, R0, 0x11, !P3 ;  /* 0x000000110000780c */ /* 0x000fc60005f01670 */
[----:B------:R-:W-:Y:S01]  /*1cfd0*/  @!P1 STG.E.U8 desc[UR20][R24.64+0x8], R10 ;  /* 0x0000080a18009986 */ /* 0x000fe2000c101114 */
[----:B------:R-:W-:-:S03]  /*1cfe0*/  ISETP.LT.OR P1, PT, R0, 0x12, !P3 ;  /* 0x000000120000780c */ /* 0x000fc60005f21670 */
[----:B------:R-:W-:Y:S01]  /*1cff0*/  @!P5 STG.E.U8 desc[UR20][R24.64+0x9], R11 ;  /* 0x0000090b1800d986 */ /* 0x000fe2000c101114 */
[C---:B------:R-:W-:Y:S02]  /*1d000*/  ISETP.LT.OR P5, PT, R0.reuse, 0x11, !P2 ;  /* 0x000000110000780c */ /* 0x040fe400057a1670 */
[----:B------:R-:W-:Y:S01]  /*1d010*/  F2FP.SATFINITE.E4M3.F32.PACK_AB_MERGE_C R18, RZ, R18, RZ ;  /* 0x00000012ff12723e */ /* 0x000fe200048070ff */
[----:B------:R-:W3:Y:S01]  /*1d020*/  LDL.LU R30, [R1+0x218] ;  /* 0x00021800011e7983 */ /* 0x000ee20000300800 */
[----:B------:R-:W-:Y:S01]  /*1d030*/  F2FP.SATFINITE.E4M3.F32.PACK_AB_MERGE_C R19, RZ, R19, RZ ;  /* 0x00000013ff13723e */ /* 0x000fe200048070ff */
[----:B------:R-:W-:Y:S01]  /*1d040*/  FMUL R153, R153, UR22 ;  /* 0x0000001699997c20 */ /* 0x000fe20008400000 */
[----:B------:R-:W-:Y:S01]  /*1d050*/  F2FP.SATFINITE.E4M3.F32.PACK_AB_MERGE_C R20, RZ, R20, RZ ;  /* 0x00000014ff14723e */ /* 0x000fe200048070ff */
[----:B------:R-:W-:Y:S01]  /*1d060*/  @!P0 STG.E.U8 desc[UR20][R2.64+0x10], R12 ;  /* 0x0000100c02008986 */ /* 0x000fe2000c101114 */
[----:B------:R-:W-:Y:S01]  /*1d070*/  ISETP.LT.OR P0, PT, R0, 0x12, !P2 ;  /* 0x000000120000780c */ /* 0x000fe20005701670 */
[----:B------:R-:W-:Y:S01]  /*1d080*/  FMUL R154, R154, UR22 ;  /* 0x000000169a9a7c20 */ /* 0x000fe20008400000 */
[----:B------:R-:W-:Y:S01]  /*1d090*/  F2FP.SATFINITE.E4M3.F32.PACK_AB_MERGE_C R21, RZ, R21, RZ ;  /* 0x00000015ff15723e */ /* 0x000fe200048070ff */
[----:B------:R-:W-:Y:S01]  /*1d0a0*/  @!P1 STG.E.U8 desc[UR20][R2.64+0x11], R13 ;  /* 0x0000110d02009986 */ /* 0x000fe2000c101114 */
[C---:B------:R-:W-:Y:S01]  /*1d0b0*/  ISETP.LT.OR P1, PT, R0.reuse, 0x19, !P3 ;  /* 0x000000190000780c */ /* 0x040fe20005f21670 */
[----:B------:R-:W-:Y:S01]  /*1d0c0*/  FMUL R155, R155, UR22 ;  /* 0x000000169b9b7c20 */ /* 0x000fe20008400000 */
[----:B------:R-:W-:Y:S01]  /*1d0d0*/  F2FP.SATFINITE.E4M3.F32.PACK_AB_MERGE_C R22, RZ, R22, RZ ;  /* 0x00000016ff16723e */ /* 0x000fe200048070ff */
[----:B------:R-:W-:Y:S01]  /*1d0e0*/  @!P5 STG.E.U8 desc[UR20][R24.64+0x10], R14 ;  /* 0x0000100e1800d986 */ /* 0x000fe2000c101114 */
[----:B------:R-:W-:Y:S01]  /*1d0f0*/  ISETP.LT.OR P5, PT, R0, 0x1a, !P3 ;  /* 0x0000001a0000780c */ /* 0x000fe20005fa1670 */
[----:B------:R-:W-:Y:S01]  /*1d100*/  FMUL R156, R156, UR22 ;  /* 0x000000169c9c7c20 */ /* 0x000fe20008400000 */
[----:B------:R-:W-:Y:S01]  /*1d110*/  F2FP.SATFINITE.E4M3.F32.PACK_AB_MERGE_C R23, RZ, R23, RZ ;  /* 0x00000017ff17723e */ /* 0x000fe200048070ff */
[----:B------:R-:W-:Y:S01]  /*1d120*/  FMUL R157, R157, UR22 ;  /* 0x000000169d9d7c20 */ /* 0x000fe20008400000 */
[----:B------:R-:W-:Y:S01]  /*1d130*/  F2FP.SATFINITE.E4M3.F32.PACK_AB_MERGE_C R152, RZ, R152, RZ ;  /* 0x00000098ff98723e */ /* 0x000fe200048070ff */
[----:B------:R-:W-:Y:S01]  /*1d140*/  @!P0 STG.E.U8 desc[UR20][R24.64+0x11], R15 ;  /* 0x0000110f18008986 */ /* 0x000fe2000c101114 */
[----:B------:R-:W-:Y:S01]  /*1d150*/  ISETP.LT.OR P0, PT, R0, 0x19, !P2 ;  /* 0x000000190000780c */ /* 0x000fe20005701670 */
[----:B------:R-:W-:Y:S01]  /*1d160*/  FMUL R158, R158, UR22 ;  /* 0x000000169e9e7c20 */ /* 0x000fe20008400000 */
[C---:B------:R-:W-:Y:S01]  /*1d170*/  ISETP.LT.OR P6, PT, R0.reuse, 0x2a, !P2 ;  /* 0x0000002a0000780c */ /* 0x040fe200057c1670 */
        /* <DEDUP_REMOVED lines=57> */
[----:B0-----:R-:W-:Y:S01]  /*1d510*/  F2FP.SATFINITE.E4M3.F32.PACK_AB_MERGE_C R5, RZ, R168, RZ ;  /* 0x000000a8ff05723e */ /* 0x001fe200048070ff */
[----:B------:R-:W-:Y:S01]  /*1d520*/  @!P1 STG.E.U8 desc[UR20][R2.64+0x31], R157 ;  /* 0x0000319d02009986 */ /* 0x000fe2000c101114 */
[C---:B------:R-:W-:Y:S01]  /*1d530*/  ISETP.LT.OR P1, PT, R0.reuse, 0x3a, !P3 ;  /* 0x0000003a0000780c */ /* 0x040fe20005f21670 */
[----:B------:R-:W-:Y:S01]  /*1d540*/  FMUL R175, R175, UR22 ;  /* 0x00000016afaf7c20 */ /* 0x000fe20008400000 */
[----:B------:R-:W-:Y:S01]  /*1d550*/  F2FP.SATFINITE.E4M3.F32.PACK_AB_MERGE_C R169, RZ, R169, RZ ;  /* 0x000000a9ffa9723e */ /* 0x000fe200048070ff */
[----:B------:R-:W-:Y:S01]  /*1d560*/  @!P5 STG.E.U8 desc[UR20][R24.64+0x30], R158 ;  /* 0x0000309e1800d986 */ /* 0x000fe2000c101114 */
[----:B------:R-:W-:Y:S01]  /*1d570*/  ISETP.LT.OR P5, PT, R0, 0x39, !P2 ;  /* 0x000000390000780c */ /* 0x000fe200057a1670 */
[----:B------:R-:W-:Y:S01]  /*1d580*/  FMUL R176, R176, UR22 ;  /* 0x00000016b0b07c20 */ /* 0x000fe20008400000 */
[----:B-1----:R-:W-:Y:S01]  /*1d590*/  F2FP.SATFINITE.E4M3.F32.PACK_AB_MERGE_C R7, RZ, R170, RZ ;  /* 0x000000aaff07723e */ /* 0x002fe200048070ff */
        /* <DEDUP_REMOVED lines=23> */
[----:B------:R-:W-:Y:S01]  /*1d710*/  FMUL R183, R183, UR22 ;  /* 0x00000016b7b77c20 */ /* 0x000fe20008400000 */
        /* <DEDUP_REMOVED lines=12> */
[----:B------:R0:W-:Y:S01]  /*1d7e0*/  @!P0 STG.E.U8 desc[UR20][R2.64+0x48], R5 ;  /* 0x0000480502008986 */ /* 0x0001e2000c101114 */
[----:B------:R-:W-:Y:S01]  /*1d7f0*/  ISETP.LT.OR P0, PT, R0, 0x51, !P3 ;  /* 0x000000510000780c */ /* 0x000fe20005f01670 */
[----:B------:R-:W-:Y:S01]  /*1d800*/  FMUL R188, R188, UR22 ;  /* 0x00000016bcbc7c20 */ /* 0x000fe20008400000 */
[----:B------:R-:W-:Y:S01]  /*1d810*/  F2FP.SATFINITE.E4M3.F32.PACK_AB_MERGE_C R185, RZ, R185, RZ ;  /* 0x000000b9ffb9723e */ /* 0x000fe200048070ff */
[----:B------:R-:W-:Y:S01]  /*1d820*/  @!P1 STG.E.U8 desc[UR20][R2.64+0x49], R169 ;  /* 0x000049a902009986 */ /* 0x000fe2000c101114 */
[C---:B------:R-:W-:Y:S01]  /*1d830*/  ISETP.LT.OR P1, PT, R0.reuse, 0x52, !P3 ;  /* 0x000000520000780c */ /* 0x040fe20005f21670 */
[----:B------:R-:W-:Y:S01]  /*1d840*/  FMUL R189, R189, UR22 ;  /* 0x00000016bdbd7c20 */ /* 0x000fe20008400000 */
[----:B------:R-:W-:Y:S01]  /*1d850*/  F2FP.SATFINITE.E4M3.F32.PACK_AB_MERGE_C R187, RZ, R187, RZ ;  /* 0x000000bbffbb723e */ /* 0x000fe200048070ff */
[----:B------:R1:W-:Y:S01]  /*1d860*/  @!P5 STG.E.U8 desc[UR20][R24.64+0x48], R7 ;  /* 0x000048071800d986 */ /* 0x0003e2000c101114 */
[----:B------:R-:W-:Y:S01]  /*1d870*/  ISETP.LT.OR P5, PT, R0, 0x51, !P2 ;  /* 0x000000510000780c */ /* 0x000fe200057a1670 */
[----:B------:R-:W-:Y:S01]  /*1d880*/  FMUL R190, R190, UR22 ;  /* 0x00000016bebe7c20 */ /* 0x000fe20008400000 */
[----:B------:R-:W-:Y:S01]  /*1d890*/  FMUL R191, R191, UR22 ;  /* 0x00000016bfbf7c20 */ /* 0x000fe20008400000 */
[----:B0-----:R-:W-:Y:S01]  /*1d8a0*/  F2FP.SATFINITE.E4M3.F32.PACK_AB_MERGE_C R5, RZ, R172, RZ ;  /* 0x000000acff05723e */ /* 0x001fe200048070ff */
[----:B------:R-:W-:Y:S01]  /*1d8b0*/  @!P6 STG.E.U8 desc[UR20][R24.64+0x49], R171 ;  /* 0x000049ab1800e986 */ /* 0x000fe2000c101114 */
[----:B------:R-:W-:Y:S01]  /*1d8c0*/  ISETP.LT.OR P6, PT, R0, 0x52, !P2 ;  /* 0x000000520000780c */ /* 0x000fe200057c1670 */
[----:B------:R-:W-:Y:S01]  /*1d8d0*/  FMUL R192, R192, UR22 ;  /* 0x00000016c0c07c20 */ /* 0x000fe20008400000 */
[----:B------:R-:W-:Y:S01]  /*1d8e0*/  F2FP.SATFINITE.E4M3.F32.PACK_AB_MERGE_C R189, RZ, R189, RZ ;  /* 0x000000bdffbd723e */ /* 0x000fe200048070ff */
[----:B------:R0:W-:Y:S01]  /*1d8f0*/  @!P0 STG.E.U8 desc[UR20][R2.64+0x50], R5 ;  /* 0x0000500502008986 */ /* 0x0001e2000c101114 */
[C---:B------:R-:W-:Y:S01]  /*1d900*/  ISETP.LT.OR P0, PT, R0.reuse, 0x59, !P3 ;  /* 0x000000590000780c */ /* 0x040fe20005f01670 */
[----:B------:R-:W-:Y:S01]  /*1d910*/  FMUL R193, R193, UR22 ;  /* 0x00000016c1c17c20 */ /* 0x000fe20008400000 */
[----:B-1----:R-:W-:Y:S01]  /*1d920*/  F2FP.SATFINITE.E4M3.F32.PACK_AB_MERGE_C R7, RZ, R174, RZ ;  /* 0x000000aeff07723e */ /* 0x002fe200048070ff */
[----:B------:R-:W-:Y:S01]  /*1d930*/  @!P1 STG.E.U8 desc[UR20][R2.64+0x51], R173 ;  /* 0x000051ad02009986 */ /* 0x000fe2000c101114 */
[----:B------:R-:W-:Y:S01]  /*1d940*/  ISETP.LT.OR P1, PT, R0, 0x5a, !P3 ;  /* 0x0000005a0000780c */ /* 0x000fe20005f21670 */
        /* <DEDUP_REMOVED lines=8> */
[C---:B------:R-:W-:Y:S01]  /*1d9d0*/  ISETP.LT.OR P6, PT, R0.reuse, 0x5a, !P2 ;  /* 0x0000005a0000780c */ /* 0x040fe200057c1670 */
[----:B------:R-:W-:Y:S01]  /*1d9e0*/  FMUL R197, R197, UR22 ;  /* 0x00000016c5c57c20 */ /* 0x000fe20008400000 */
[----:B------:R-:W-:Y:S01]  /*1d9f0*/  F2FP.SATFINITE.E4M3.F32.PACK_AB_MERGE_C R193, RZ, R193, RZ ;  /* 0x000000c1ffc1723e */ /* 0x000fe200048070ff */
[----:B------:R0:W-:Y:S01]  /*1da00*/  @!P0 STG.E.U8 desc[UR20][R2.64+0x58], R5 ;  /* 0x0000580502008986 */ /* 0x0001e2000c101114 */
[----:B------:R-:W-:Y:S01]  /*1da10*/  ISETP.LT.OR P0, PT, R0, 0x61, !P3 ;  /* 0x000000610000780c */ /* 0x000fe20005f01670 */
[----:B------:R-:W-:Y:S01]  /*1da20*/  FMUL R198, R198, UR22 ;  /* 0x00000016c6c67c20 */ /* 0x000fe20008400000 */
[----:B-1----:R-:W-:Y:S01]  /*1da30*/  F2FP.SATFINITE.E4M3.F32.PACK_AB_MERGE_C R7, RZ, R178, RZ ;  /* 0x000000b2ff07723e */ /* 0x002fe200048070ff */
[----:B------:R-:W-:Y:S01]  /*1da40*/  @!P1 STG.E.U8 desc[UR20][R2.64+0x59], R177 ;  /* 0x000059b102009986 */ /* 0x000fe2000c101114 */
[C---:B------:R-:W-:Y:S01]  /*1da50*/  ISETP.LT.OR P1, PT, R0.reuse, 0x62, !P3 ;  /* 0x000000620000780c */ /* 0x040fe20005f21670 */
[----:B------:R-:W-:Y:S01]  /*1da60*/  FMUL R199, R199, UR22 ;  /* 0x00000016c7c77c20 */ /* 0x000fe20008400000 */
[----:B------:R-:W-:Y:S01]  /*1da70*/  F2FP.SATFINITE.E4M3.F32.PACK_AB_MERGE_C R195, RZ, R195, RZ ;  /* 0x000000c3ffc3723e */ /* 0x000fe200048070ff */
[----:B------:R1:W-:Y:S01]  /*1da80*/  @!P5 STG.E.U8 desc[UR20][R24.64+0x58], R7 ;  /* 0x000058071800d986 */ /* 0x0003e2000c101114 */
[----:B------:R-:W-:Y:S01]  /*1da90*/  ISETP.LT.OR P5, PT, R0, 0x61, !P2 ;  /* 0x000000610000780c */ /* 0x000fe200057a1670 */
[----:B------:R-:W-:Y:S01]  /*1daa0*/  FMUL R200, R200, UR22 ;  /* 0x00000016c8c87c20 */ /* 0x000fe20008400000 */
[----:B------:R-:W-:Y:S01]  /*1dab0*/  F2FP.SATFINITE.E4M3.F32.PACK_AB_MERGE_C R197, RZ, R197, RZ ;  /* 0x000000c5ffc5723e */ /* 0x000fe200048070ff */
[----:B------:R-:W-:Y:S01]  /*1dac0*/  @!P6 STG.E.U8 desc[UR20][R24.64+0x59], R179 ;  /* 0x000059b31800e986 */ /* 0x000fe2000c101114 */
[----:B0-----:R-:W-:Y:S01]  /*1dad0*/  F2FP.SATFINITE.E4M3.F32.PACK_AB_MERGE_C R5, RZ, R180, RZ ;  /* 0x000000b4ff05723e */ /* 0x001fe200048070ff */
[----:B------:R-:W-:Y:S01]  /*1dae0*/  FMUL R201, R201, UR22 ;  /* 0x00000016c9c97c20 */ /* 0x000fe20008400000 */
        /* <DEDUP_REMOVED lines=20> */
[----:B------:R-:W-:Y:S01]  /*1dc30*/  FMUL R208, R208, UR22 ;  /* 0x00000016d0d07c20 */ /* 0x000fe20008400000 */
        /* <DEDUP_REMOVED lines=96> */
[----:B--2---:R-:W-:Y:S01]  /*1e240*/  FMUL R4, R35, UR22 ;  /* 0x0000001623047c20 */ /* 0x004fe20008400000 */
[----:B------:R-:W-:Y:S01]  /*1e250*/  FMUL R236, R236, UR22 ;  /* 0x00000016ecec7c20 */ /* 0x000fe20008400000 */
[----:B------:R1:W-:Y:S01]  /*1e260*/  @!P5 STG.E.U8 desc[UR20][R24.64+0x90], R7 ;  /* 0x000090071800d986 */ /* 0x0003e2000c101114 */
[----:B------:R-:W-:Y:S01]  /*1e270*/  ISETP.LT.OR P5, PT, R0, 0x99, !P2 ;  /* 0x000000990000780c */ /* 0x000fe200057a1670 */
[----:B------:R-:W-:Y:S01]  /*1e280*/  FMUL R237, R237, UR22 ;  /* 0x00000016eded7c20 */ /* 0x000fe20008400000 */
[----:B------:R-:W-:Y:S01]  /*1e290*/  F2FP.SATFINITE.E4M3.F32.PACK_AB_MERGE_C R233, RZ, R233, RZ ;  /* 0x000000e9ffe9723e */ /* 0x000fe200048070ff */
[----:B------:R-:W-:Y:S01]  /*1e2a0*/  @!P6 STG.E.U8 desc[UR20][R24.64+0x91], R207 ;  /* 0x000091cf1800e986 */ /* 0x000fe2000c101114 */
[----:B0-----:R-:W-:-:S02]  /*1e2b0*/  F2FP.SATFINITE.E4M3.F32.PACK_AB_MERGE_C R5, RZ, R208, RZ ;  /* 0x000000d0ff05723e */ /* 0x001fc400048070ff */
[----:B------:R-:W-:Y:S01]  /*1e2c0*/  ISETP.LT.OR P6, PT, R0, 0x9a, !P2 ;  /* 0x0000009a0000780c */ /* 0x000fe200057c1670 */
[----:B------:R-:W2:Y:S01]  /*1e2d0*/  LDL.LU R36, [R1+0x21c] ;  /* 0x00021c0001247983 */ /* 0x000ea20000300800 */
[----:B------:R-:W-:-:S03]  /*1e2e0*/  F2FP.SATFINITE.E4M3.F32.PACK_AB_MERGE_C R235, RZ, R235, RZ ;  /* 0x000000ebffeb723e */ /* 0x000fc600048070ff */
[----:B------:R0:W-:Y:S01]  /*1e2f0*/  @!P0 STG.E.U8 desc[UR20][R2.64+0x98], R5 ;  /* 0x0000980502008986 */ /* 0x0001e2000c101114 */
[C---:B------:R-:W-:Y:S02]  /*1e300*/  ISETP.LT.OR P0, PT, R0.reuse, 0xa1, !P3 ;  /* 0x000000a10000780c */ /* 0x040fe40005f01670 */
[----:B-1----:R-:W-:Y:S01]  /*1e310*/  F2FP.SATFINITE.E4M3.F32.PACK_AB_MERGE_C R7, RZ, R210, RZ ;  /* 0x000000d2ff07723e */ /* 0x002fe200048070ff */
[----:B------:R-:W-:Y:S01]  /*1e320*/  @!P1 STG.E.U8 desc[UR20][R2.64+0x99], R209 ;  /* 0x000099d102009986 */ /* 0x000fe2000c101114 */
[----:B------:R-:W-:-:S03]  /*1e330*/  ISETP.LT.OR P1, PT, R0, 0xa2, !P3 ;  /* 0x000000a20000780c */ /* 0x000fc60005f21670 */
[----:B------:R1:W-:Y:S01]  /*1e340*/  @!P5 STG.E.U8 desc[UR20][R24.64+0x98], R7 ;  /* 0x000098071800d986 */ /* 0x0003e2000c101114 */
[C---:B------:R-:W-:Y:S02]  /*1e350*/  ISETP.LT.OR P5, PT, R0.reuse, 0xa1, !P2 ;  /* 0x000000a10000780c */ /* 0x040fe400057a1670 */
[----:B0-----:R-:W-:Y:S01]  /*1e360*/  F2FP.SATFINITE.E4M3.F32.PACK_AB_MERGE_C R5, RZ, R212, RZ ;  /* 0x000000d4ff05723e */ /* 0x001fe200048070ff */
[----:B------:R-:W-:Y:S01]  /*1e370*/  @!P6 STG.E.U8 desc[UR20][R24.64+0x99], R211 ;  /* 0x000099d31800e986 */ /* 0x000fe2000c101114 */
[----:B------:R-:W-:-:S03]  /*1e380*/  ISETP.LT.OR P6, PT, R0, 0xa2, !P2 ;  /* 0x000000a20000780c */ /* 0x000fc600057c1670 */
        /* <DEDUP_REMOVED lines=51> */
[----:B------:R-:W-:Y:S02]  /*1e6c0*/  ISETP.LT.OR P0, PT, R0, 0xd1, !P3 ;  /* 0x000000d10000780c */ /* 0x000fe40005f01670 */
[----:B-1----:R-:W-:Y:S01]  /*1e6d0*/  F2FP.SATFINITE.E4M3.F32.PACK_AB_MERGE_C R7, RZ, R234, RZ ;  /* 0x000000eaff07723e */ /* 0x002fe200048070ff */
[----:B------:R-:W2:Y:S01]  /*1e6e0*/  LDL.LU R35, [R1+0x220] ;  /* 0x0002200001237983 */ /* 0x000ea20000300800 */
[----:B------:R-:W-:Y:S01]  /*1e6f0*/  F2FP.SATFINITE.E4M3.F32.PACK_AB_MERGE_C R9, RZ, R236, RZ ;  /* 0x000000ecff09723e */ /* 0x000fe200048070ff */
[----:B----4-:R-:W-:Y:S01]  /*1e700*/  FMUL R6, R33, UR22 ;  /* 0x0000001621067c20 */ /* 0x010fe20008400000 */
[----:B------:R-:W-:Y:S01]  /*1e710*/  F2FP.SATFINITE.E4M3.F32.PACK_AB_MERGE_C R11, RZ, R4, RZ ;  /* 0x00000004ff0b723e */ /* 0x000fe200048070ff */
[----:B------:R-:W-:Y:S01]  /*1e720*/  @!P1 STG.E.U8 desc[UR20][R2.64+0xc9], R233 ;  /* 0x0000c9e902009986 */ /* 0x000fe2000c101114 */
[----:B0-----:R-:W-:Y:S01]  /*1e730*/  FMUL R5, R34, UR22 ;  /* 0x0000001622057c20 */ /* 0x001fe20008400000 */
[----:B-----5:R-:W-:-:S02]  /*1e740*/  FMUL R4, R38, UR22 ;  /* 0x0000001626047c20 */ /* 0x020fc40008400000 */
[----:B------:R-:W4:Y:S01]  /*1e750*/  LDL.LU R34, [R1+0x224] ;  /* 0x0002240001227983 */ /* 0x000f220000300800 */
[----:B------:R-:W-:-:S03]  /*1e760*/  ISETP.LT.OR P1, PT, R0, 0xd2, !P3 ;  /* 0x000000d20000780c */ /* 0x000fc60005f21670 */
[----:B------:R-:W5:Y:S04]  /*1e770*/  LDL.LU R33, [R1+0x228] ;  /* 0x0002280001217983 */ /* 0x000f680000300800 */
[----:B------:R3:W-:Y:S01]  /*1e780*/  @!P5 STG.E.U8 desc[UR20][R24.64+0xc8], R7 ;  /* 0x0000c8071800d986 */ /* 0x0007e2000c101114 */
[----:B------:R-:W-:-:S03]  /*1e790*/  ISETP.LT.OR P5, PT, R0, 0xd1, !P2 ;  /* 0x000000d10000780c */ /* 0x000fc600057a1670 */
[----:B------:R-:W-:Y:S01]  /*1e7a0*/  @!P6 STG.E.U8 desc[UR20][R24.64+0xc9], R235 ;  /* 0x0000c9eb1800e986 */ /* 0x000fe2000c101114 */
[----:B------:R-:W-:-:S03]  /*1e7b0*/  ISETP.LT.OR P6, PT, R0, 0xd2, !P2 ;  /* 0x000000d20000780c */ /* 0x000fc600057c1670 */
[----:B------:R0:W-:Y:S01]  /*1e7c0*/  @!P0 STG.E.U8 desc[UR20][R2.64+0xd0], R9 ;  /* 0x0000d00902008986 */ /* 0x0001e2000c101114 */
[----:B---3--:R-:W-:-:S03]  /*1e7d0*/  FMUL R7, R31, UR22 ;  /* 0x000000161f077c20 */ /* 0x008fc60008400000 */
[----:B------:R-:W3:Y:S04]  /*1e7e0*/  LDL.LU R31, [R1+0x22c] ;  /* 0x00022c00011f7983 */ /* 0x000ee80000300800 */
[----:B------:R-:W3:Y:S01]  /*1e7f0*/  LDL.LU R38, [R1+0x230] ;  /* 0x0002300001267983 */ /* 0x000ee20000300800 */
[----:B0-----:R-:W-:Y:S01]  /*1e800*/  F2FP.SATFINITE.E4M3.F32.PACK_AB_MERGE_C R9, RZ, R4, RZ ;  /* 0x00000004ff09723e */ /* 0x001fe200048070ff */
[----:B------:R-:W-:Y:S02]  /*1e810*/  FMUL R4, R30, UR22 ;  /* 0x000000161e047c20 */ /* 0x000fe40008400000 */
[----:B------:R-:W3:Y:S01]  /*1e820*/  LDL.LU R30, [R1+0x234] ;  /* 0x00023400011e7983 */ /* 0x000ee20000300800 */
[----:B------:R-:W-:Y:S02]  /*1e830*/  F2FP.SATFINITE.E4M3.F32.PACK_AB_MERGE_C R237, RZ, R237, RZ ;  /* 0x000000edffed723e */ /* 0x000fe400048070ff */
[----:B------:R-:W-:Y:S01]  /*1e840*/  F2FP.SATFINITE.E4M3.F32.PACK_AB_MERGE_C R13, RZ, R5, RZ ;  /* 0x00000005ff0d723e */ /* 0x000fe200048070ff */
[----:B------:R-:W-:Y:S01]  /*1e850*/  FMUL R5, R37, UR22 ;  /* 0x0000001625057c20 */ /* 0x000fe20008400000 */
[----:B------:R-:W-:Y:S01]  /*1e860*/  ISETP.LT.OR P0, PT, R0, 0xd9, !P3 ;  /* 0x000000d90000780c */ /* 0x000fe20005f01670 */
[----:B------:R-:W3:Y:S01]  /*1e870*/  LDL.LU R37, [R1+0x238] ;  /* 0x0002380001257983 */ /* 0x000ee20000300800 */
[----:B------:R-:W-:-:S03]  /*1e880*/  F2FP.SATFINITE.E4M3.F32.PACK_AB_MERGE_C R15, RZ, R6, RZ ;  /* 0x00000006ff0f723e */ /* 0x000fc600048070ff */
[----:B------:R-:W-:Y:S01]  /*1e890*/  @!P1 STG.E.U8 desc[UR20][R2.64+0xd1], R237 ;  /* 0x0000d1ed02009986 */ /* 0x000fe2000c101114 */
[----:B------:R-:W-:-:S03]  /*1e8a0*/  ISETP.LT.OR P1, PT, R0, 0xda, !P3 ;  /* 0x000000da0000780c */ /* 0x000fc60005f21670 */
[----:B------:R0:W-:Y:S01]  /*1e8b0*/  @!P5 STG.E.U8 desc[UR20][R24.64+0xd0], R11 ;  /* 0x0000d00b1800d986 */ /* 0x0001e2000c101114 */
[----:B------:R-:W-:-:S03]  /*1e8c0*/  ISETP.LT.OR P5, PT, R0, 0xd9, !P2 ;  /* 0x000000d90000780c */ /* 0x000fc600057a1670 */
[----:B------:R1:W-:Y:S01]  /*1e8d0*/  @!P6 STG.E.U8 desc[UR20][R24.64+0xd1], R13 ;  /* 0x0000d10d1800e986 */ /* 0x0003e2000c101114 */
[----:B0-----:R-:W-:Y:S02]  /*1e8e0*/  F2FP.SATFINITE.E4M3.F32.PACK_AB_MERGE_C R11, RZ, R5, RZ ;  /* 0x00000005ff0b723e */ /* 0x001fe400048070ff */
[----:B-1----:R-:W-:Y:S01]  /*1e8f0*/  F2FP.SATFINITE.E4M3.F32.PACK_AB_MERGE_C R13, RZ, R7, RZ ;  /* 0x00000007ff0d723e */ /* 0x002fe200048070ff */
[----:B------:R0:W-:Y:S04]  /*1e900*/  @!P0 STG.E.U8 desc[UR20][R2.64+0xd8], R9 ;  /* 0x0000d80902008986 */ /* 0x0001e8000c101114 */
[----:B------:R1:W-:Y:S01]  /*1e910*/  @!P1 STG.E.U8 desc[UR20][R2.64+0xd9], R11 ;  /* 0x0000d90b02009986 */ /* 0x0003e2000c101114 */
[----:B0-----:R-:W-:-:S03]  /*1e920*/  F2FP.SATFINITE.E4M3.F32.PACK_AB_MERGE_C R9, RZ, R4, RZ ;  /* 0x00000004ff09723e */ /* 0x001fc600048070ff */
[----:B------:R0:W-:Y:S01]  /*1e930*/  @!P5 STG.E.U8 desc[UR20][R24.64+0xd8], R15 ;  /* 0x0000d80f1800d986 */ /* 0x0001e2000c101114 */
[----:B--2---:R-:W-:-:S03]  /*1e940*/  FMUL R5, R36, UR22 ;  /* 0x0000001624057c20 */ /* 0x004fc60008400000 */
[----:B------:R-:W2:Y:S02]  /*1e950*/  LDL.LU R36, [R1+0x23c] ;  /* 0x00023c0001247983 */ /* 0x000ea40000300800 */
[----:B-1----:R-:W-:Y:S01]  /*1e960*/  F2FP.SATFINITE.E4M3.F32.PACK_AB_MERGE_C R11, RZ, R5, RZ ;  /* 0x00000005ff0b723e */ /* 0x002fe200048070ff */
[----:B------:R-:W-:Y:S02]  /*1e970*/  FMUL R6, R35, UR22 ;  /* 0x0000001623067c20 */ /* 0x000fe40008400000 */
[----:B------:R-:W2:Y:S01]  /*1e980*/  LDL.LU R35, [R1+0x240] ;  /* 0x0002400001237983 */ /* 0x000ea20000300800 */
[----:B----4-:R-:W-:-:S03]  /*1e990*/  FMUL R7, R34, UR22 ;  /* 0x0000001622077c20 */ /* 0x010fc60008400000 */
[----:B------:R-:W4:Y:S01]  /*1e9a0*/  LDL.LU R34, [R1+0x244] ;  /* 0x0002440001227983 */ /* 0x000f220000300800 */
[----:B-----5:R-:W-:-:S03]  /*1e9b0*/  FMUL R4, R33, UR22 ;  /* 0x0000001621047c20 */ /* 0x020fc60008400000 */
[----:B------:R-:W5:Y:S01]  /*1e9c0*/  LDL.LU R33, [R1+0x248] ;  /* 0x0002480001217983 */ /* 0x000f620000300800 */
[----:B0-----:R-:W-:Y:S01]  /*1e9d0*/  F2FP.SATFINITE.E4M3.F32.PACK_AB_MERGE_C R15, RZ, R6, RZ ;  /* 0x00000006ff0f723e */ /* 0x001fe200048070ff */
[----:B---3--:R-:W-:Y:S02]  /*1e9e0*/  FMUL R5, R31, UR22 ;  /* 0x000000161f057c20 */ /* 0x008fe40008400000 */
[----:B------:R-:W3:Y:S01]  /*1e9f0*/  LDL.LU R31, [R1+0x24c] ;  /* 0x00024c00011f7983 */ /* 0x000ee20000300800 */
[----:B------:R-:W-:-:S03]  /*1ea00*/  FMUL R6, R30, UR22 ;  /* 0x000000161e067c20 */ /* 0x000fc60008400000 */
[----:B------:R-:W3:Y:S01]  /*1ea10*/  LDL.LU R30, [R1+0x250] ;  /* 0x00025000011e7983 */ /* 0x000ee20000300800 */
[C---:B------:R-:W-:Y:S02]  /*1ea20*/  ISETP.LT.OR P6, PT, R0.reuse, 0xda, !P2 ;  /* 0x000000da0000780c */ /* 0x040fe400057c1670 */
[C---:B------:R-:W-:Y:S02]  /*1ea30*/  ISETP.LT.OR P5, PT, R0.reuse, 0xe1, !P3 ;  /* 0x000000e10000780c */ /* 0x040fe40005fa1670 */
[C---:B------:R-:W-:Y:S02]  /*1ea40*/  ISETP.LT.OR P0, PT, R0.reuse, 0xe1, !P2 ;  /* 0x000000e10000780c */ /* 0x040fe40005701670 */
[----:B------:R-:W-:-:S07]  /*1ea50*/  ISETP.LT.OR P1, PT, R0, 0xe2, !P2 ;  /* 0x000000e20000780c */ /* 0x000fce0005721670 */
[----:B------:R0:W-:Y:S01]  /*1ea60*/  @!P6 STG.E.U8 desc[UR20][R24.64+0xd9], R13 ;  /* 0x0000d90d1800e986 */ /* 0x0001e2000c101114 */
[C---:B------:R-:W-:Y:S02]  /*1ea70*/  ISETP.LT.OR P6, PT, R0.reuse, 0xe2, !P3 ;  /* 0x000000e20000780c */ /* 0x040fe40005fc1670 */
[----:B------:R-:W-:Y:S01]  /*1ea80*/  F2FP.SATFINITE.E4M3.F32.PACK_AB_MERGE_C R7, RZ, R7, RZ ;  /* 0x00000007ff07723e */ /* 0x000fe200048070ff */
[----:B------:R1:W-:Y:S01]  /*1ea90*/  @!P5 STG.E.U8 desc[UR20][R2.64+0xe0], R9 ;  /* 0x0000e0090200d986 */ /* 0x0003e2000c101114 */
[----:B------:R-:W-:Y:S02]  /*1eaa0*/  ISETP.LT.OR P5, PT, R0, 0xea, !P2 ;  /* 0x000000ea0000780c */ /* 0x000fe400057a1670 */
[----:B0-----:R-:W-:Y:S01]  /*1eab0*/  F2FP.SATFINITE.E4M3.F32.PACK_AB_MERGE_C R13, RZ, R4, RZ ;  /* 0x00000004ff0d723e */ /* 0x001fe200048070ff */
[----:B------:R-:W-:-:S06]  /*1eac0*/  FMUL R4, R38, UR22 ;  /* 0x0000001626047c20 */ /* 0x000fcc0008400000 */
[----:B------:R-:W-:Y:S01]  /*1ead0*/  @!P6 STG.E.U8 desc[UR20][R2.64+0xe1], R11 ;  /* 0x0000e10b0200e986 */ /* 0x000fe2000c101114 */
[----:B------:R-:W-:-:S03]  /*1eae0*/  ISETP.LT.OR P6, PT, R0, 0xe9, !P3 ;  /* 0x000000e90000780c */ /* 0x000fc60005fc1670 */
[----:B------:R-:W-:Y:S01]  /*1eaf0*/  @!P0 STG.E.U8 desc[UR20][R24.64+0xe0], R15 ;  /* 0x0000e00f18008986 */ /* 0x000fe2000c101114 */
[----:B------:R-:W-:-:S03]  /*1eb00*/  ISETP.LT.OR P0, PT, R0, 0xea, !P3 ;  /* 0x000000ea0000780c */ /* 0x000fc60005f01670 */
[----:B------:R0:W-:Y:S04]  /*1eb10*/  @!P1 STG.E.U8 desc[UR20][R24.64+0xe1], R7 ;  /* 0x0000e10718009986 */ /* 0x0001e8000c101114 */
[----:B------:R-:W3:Y:S01]  /*1eb20*/  LDL.LU R38, [R1+0x254] ;  /* 0x0002540001267983 */ /* 0x000ee20000300800 */
[----:B-1----:R-:W-:Y:S02]  /*1eb30*/  F2FP.SATFINITE.E4M3.F32.PACK_AB_MERGE_C R9, RZ, R5, RZ ;  /* 0x00000005ff09723e */ /* 0x002fe400048070ff */
[----:B0-----:R-:W-:Y:S01]  /*1eb40*/  F2FP.SATFINITE.E4M3.F32.PACK_AB_MERGE_C R7, RZ, R4, RZ ;  /* 0x00000004ff07723e */ /* 0x001fe200048070ff */
[----:B------:R-:W-:Y:S02]  /*1eb50*/  FMUL R4, R37, UR22 ;  /* 0x0000001625047c20 */ /* 0x000fe40008400000 */
[----:B------:R-:W3:Y:S01]  /*1eb60*/  LDL.LU R37, [R1+0x258] ;  /* 0x0002580001257983 */ /* 0x000ee20000300800 */
[----:B------:R-:W-:-:S02]  /*1eb70*/  F2FP.SATFINITE.E4M3.F32.PACK_AB_MERGE_C R11, RZ, R6, RZ ;  /* 0x00000006ff0b723e */ /* 0x000fc400048070ff */
[----:B------:R-:W-:Y:S01]  /*1eb80*/  F2FP.SATFINITE.E4M3.F32.PACK_AB_MERGE_C R15, RZ, R4, RZ ;  /* 0x00000004ff0f723e */ /* 0x000fe200048070ff */
[----:B------:R-:W-:Y:S04]  /*1eb90*/  @!P6 STG.E.U8 desc[UR20][R2.64+0xe8], R13 ;  /* 0x0000e80d0200e986 */ /* 0x000fe8000c101114 */
[----:B------:R0:W-:Y:S04]  /*1eba0*/  @!P0 STG.E.U8 desc[UR20][R2.64+0xe9], R9 ;  /* 0x0000e90902008986 */ /* 0x0001e8000c101114 */
[----:B------:R1:W-:Y:S01]  /*1ebb0*/  @!P5 STG.E.U8 desc[UR20][R24.64+0xe9], R11 ;  /* 0x0000e90b1800d986 */ /* 0x0003e2000c101114 */
[----:B--2---:R-:W-:-:S03]  /*1ebc0*/  FMUL R5, R36, UR22 ;  /* 0x0000001624057c20 */ /* 0x004fc60008400000 */
[----:B------:R-:W2:Y:S02]  /*1ebd0*/  LDL.LU R36, [R1+0x25c] ;  /* 0x00025c0001247983 */ /* 0x000ea40000300800 */
[----:B0-----:R-:W-:Y:S01]  /*1ebe0*/  F2FP.SATFINITE.E4M3.F32.PACK_AB_MERGE_C R9, RZ, R5, RZ ;  /* 0x00000005ff09723e */ /* 0x001fe200048070ff */
[----:B------:R-:W-:Y:S02]  /*1ebf0*/  FMUL R6, R35, UR22 ;  /* 0x0000001623067c20 */ /* 0x000fe40008400000 */
[----:B------:R-:W2:Y:S01]  /*1ec00*/  LDL.LU R35, [R1+0x260] ;  /* 0x0002600001237983 */ /* 0x000ea20000300800 */
[----:B----4-:R-:W-:-:S03]  /*1ec10*/  FMUL R4, R34, UR22 ;  /* 0x0000001622047c20 */ /* 0x010fc60008400000 */
[----:B------:R-:W4:Y:S02]  /*1ec20*/  LDL.LU R34, [R1+0x264] ;  /* 0x0002640001227983 */ /* 0x000f240000300800 */
[----:B-1----:R-:W-:Y:S01]  /*1ec30*/  F2FP.SATFINITE.E4M3.F32.PACK_AB_MERGE_C R11, RZ, R4, RZ ;  /* 0x00000004ff0b723e */ /* 0x002fe200048070ff */
[----:B-----5:R-:W-:Y:S02]  /*1ec40*/  FMUL R4, R33, UR22 ;  /* 0x0000001621047c20 */ /* 0x020fe40008400000 */
[----:B------:R-:W5:Y:S03]  /*1ec50*/  LDL.LU R33, [R1+0x268] ;  /* 0x0002680001217983 */ /* 0x000f660000300800 */
[----:B------:R-:W-:Y:S01]  /*1ec60*/  F2FP.SATFINITE.E4M3.F32.PACK_AB_MERGE_C R13, RZ, R4, RZ ;  /* 0x00000004ff0d723e */ /* 0x000fe200048070ff */
        /* <DEDUP_REMOVED lines=9> */
[----:B------:R-:W-:-:S03]  /*1ed00*/  ISETP.LT.OR P1, PT, R0, 0xf1, !P2 ;  /* 0x000000f10000780c */ /* 0x000fc60005721670 */
[----:B------:R1:W-:Y:S01]  /*1ed10*/  @!P6 STG.E.U8 desc[UR20][R2.64+0xf0], R15 ;  /* 0x0000f00f0200e986 */ /* 0x0003e2000c101114 */
[C---:B------:R-:W-:Y:S02]  /*1ed20*/  ISETP.LT.OR P6, PT, R0.reuse, 0xf9, !P3 ;  /* 0x000000f90000780c */ /* 0x040fe40005fc1670 */
[----:B------:R-:W-:Y:S01]  /*1ed30*/  ISETP.LT.OR P3, PT, R0, 0xfa, !P3 ;  /* 0x000000fa0000780c */ /* 0x000fe20005f61670 */
[----:B------:R1:W-:Y:S01]  /*1ed40*/  @!P0 STG.E.U8 desc[UR20][R2.64+0xf1], R9 ;  /* 0x0000f10902008986 */ /* 0x0003e2000c101114 */
[----:B0-----:R-:W-:Y:S02]  /*1ed50*/  F2FP.SATFINITE.E4M3.F32.PACK_AB_MERGE_C R7, RZ, R6, RZ ;  /* 0x00000006ff07723e */ /* 0x001fe400048070ff */
[----:B-1----:R-:W-:Y:S02]  /*1ed60*/  F2FP.SATFINITE.E4M3.F32.PACK_AB_MERGE_C R15, RZ, R5, RZ ;  /* 0x00000005ff0f723e */ /* 0x002fe400048070ff */
[----:B------:R-:W-:Y:S01]  /*1ed70*/  F2FP.SATFINITE.E4M3.F32.PACK_AB_MERGE_C R9, RZ, R4, RZ ;  /* 0x00000004ff09723e */ /* 0x000fe200048070ff */
[----:B------:R-:W-:-:S02]  /*1ed80*/  FMUL R4, R38, UR22 ;  /* 0x0000001626047c20 */ /* 0x000fc40008400000 */
[----:B------:R-:W3:Y:S04]  /*1ed90*/  LDL.LU R38, [R1+0x274] ;  /* 0x0002740001267983 */ /* 0x000ee80000300800 */
[----:B------:R0:W-:Y:S01]  /*1eda0*/  @!P5 STG.E.U8 desc[UR20][R24.64+0xf1], R11 ;  /* 0x0000f10b1800d986 */ /* 0x0001e2000c101114 */
[----:B------:R-:W-:Y:S01]  /*1edb0*/  ISETP.LT.OR P5, PT, R0, 0xf9, !P2 ;  /* 0x000000f90000780c */ /* 0x000fe200057a1670 */
[----:B------:R-:W-:Y:S02]  /*1edc0*/  FMUL R5, R37, UR22 ;  /* 0x0000001625057c20 */ /* 0x000fe40008400000 */
[----:B------:R-:W3:Y:S04]  /*1edd0*/  LDL.LU R37, [R1+0x278] ;  /* 0x0002780001257983 */ /* 0x000ee80000300800 */
[----:B------:R1:W-:Y:S04]  /*1ede0*/  @!P1 STG.E.U8 desc[UR20][R24.64+0xf0], R7 ;  /* 0x0000f00718009986 */ /* 0x0003e8000c101114 */
[----:B------:R-:W-:Y:S04]  /*1edf0*/  @!P6 STG.E.U8 desc[UR20][R2.64+0xf8], R13 ;  /* 0x0000f80d0200e986 */ /* 0x000fe8000c101114 */
[----:B------:R4:W-:Y:S01]  /*1ee00*/  @!P3 STG.E.U8 desc[UR20][R2.64+0xf9], R15 ;  /* 0x0000f90f0200b986 */ /* 0x0009e2000c101114 */
[----:B0-----:R-:W-:-:S03]  /*1ee10*/  F2FP.SATFINITE.E4M3.F32.PACK_AB_MERGE_C R11, RZ, R4, RZ ;  /* 0x00000004ff0b723e */ /* 0x001fc600048070ff */
[----:B------:R0:W-:Y:S01]  /*1ee20*/  @!P5 STG.E.U8 desc[UR20][R24.64+0xf8], R9 ;  /* 0x0000f8091800d986 */ /* 0x0001e2000c101114 */
[----:B--2---:R-:W-:-:S03]  /*1ee30*/  FMUL R6, R36, UR22 ;  /* 0x0000001624067c20 */ /* 0x004fc60008400000 */
[----:B------:R-:W2:Y:S01]  /*1ee40*/  LDL.LU R36, [R1+0x27c] ;  /* 0x00027c0001247983 */ /* 0x000ea20000300800 */
[----:B-1----:R-:W-:-:S03]  /*1ee50*/  FMUL R7, R35, UR22 ;  /* 0x0000001623077c20 */ /* 0x002fc60008400000 */
        /* <DEDUP_REMOVED lines=10> */
[----:B------:R-:W-:Y:S02]  /*1ef00*/  ISETP.GE.AND P1, PT, R32, 0x81, PT ;  /* 0x000000812000780c */ /* 0x000fe40003f26270 */
[C---:B------:R-:W-:Y:S02]  /*1ef10*/  ISETP.LT.OR P2, PT, R0.reuse, 0xfa, !P2 ;  /* 0x000000fa0000780c */ /* 0x040fe40005741670 */
[C---:B------:R-:W-:Y:S02]  /*1ef20*/  ISETP.LT.OR P6, PT, R0.reuse, 0x1, !P1 ;  /* 0x000000010000780c */ /* 0x040fe40004fc1670 */
[----:B------:R-:W-:Y:S02]  /*1ef30*/  ISETP.LT.OR P3, PT, R0, 0x2, !P1 ;  /* 0x000000020000780c */ /* 0x000fe40004f61670 */
[----:B------:R-:W-:Y:S02]  /*1ef40*/  F2FP.SATFINITE.E4M3.F32.PACK_AB_MERGE_C R5, RZ, R5, RZ ;  /* 0x00000005ff05723e */ /* 0x000fe400048070ff */
[----:B------:R-:W-:-:S05]  /*1ef50*/  ISETP.GE.AND P0, PT, R32, 0x89, PT ;  /* 0x000000892000780c */ /* 0x000fca0003f06270 */
[----:B------:R-:W-:Y:S01]  /*1ef60*/  @!P2 STG.E.U8 desc[UR20][R24.64+0xf9], R11 ;  /* 0x0000f90b1800a986 */ /* 0x000fe2000c101114 */
[----:B------:R-:W-:-:S03]  /*1ef70*/  F2FP.SATFINITE.E4M3.F32.PACK_AB_MERGE_C R13, RZ, R6, RZ ;  /* 0x00000006ff0d723e */ /* 0x000fc600048070ff */
[----:B------:R0:W-:Y:S01]  /*1ef80*/  @!P6 STG.E.U8 desc[UR20][R28.64], R5 ;  /* 0x000000051c00e986 */ /* 0x0001e2000c101114 */
[C---:B------:R-:W-:Y:S02]  /*1ef90*/  ISETP.LT.OR P6, PT, R0.reuse, 0x2, !P0 ;  /* 0x000000020000780c */ /* 0x040fe400047c1670 */
[C---:B------:R-:W-:Y:S01]  /*1efa0*/  ISETP.LT.OR P5, PT, R0.reuse, 0x1, !P0 ;  /* 0x000000010000780c */ /* 0x040fe200047a1670 */
[----:B------:R1:W-:Y:S01]  /*1efb0*/  @!P3 STG.E.U8 desc[UR20][R28.64+0x1], R13 ;  /* 0x0000010d1c00b986 */ /* 0x0003e2000c101114 */
[----:B------:R-:W-:Y:S02]  /*1efc0*/  ISETP.LT.OR P2, PT, R0, 0xa, !P1 ;  /* 0x0000000a0000780c */ /* 0x000fe40004f41670 */
[----:B0-----:R-:W-:Y:S02]  /*1efd0*/  F2FP.SATFINITE.E4M3.F32.PACK_AB_MERGE_C R5, RZ, R3, RZ ;  /* 0x00000003ff05723e */ /* 0x001fe400048070ff */
[----:B-1----:R-:W-:Y:S01]  /*1efe0*/  F2FP.SATFINITE.E4M3.F32.PACK_AB_MERGE_C R13, RZ, R2, RZ ;  /* 0x00000002ff0d723e */ /* 0x002fe200048070ff */
[----:B------:R-:W-:-:S02]  /*1eff0*/  FMUL R3, R38, UR22 ;  /* 0x0000001626037c20 */ /* 0x000fc40008400000 */
[----:B------:R-:W3:Y:S01]  /*1f000*/  LDL.LU R38, [R1+0x294] ;  /* 0x0002940001267983 */ /* 0x000ee20000300800 */
[----:B------:R-:W-:Y:S02]  /*1f010*/  F2FP.SATFINITE.E4M3.F32.PACK_AB_MERGE_C R11, RZ, R4, RZ ;  /* 0x00000004ff0b723e */ /* 0x000fe400048070ff */
[----:B------:R-:W-:Y:S01]  /*1f020*/  ISETP.LT.OR P3, PT, R0, 0x9, !P1 ;  /* 0x000000090000780c */ /* 0x000fe20004f61670 */
[----:B------:R0:W-:Y:S01]  /*1f030*/  @!P6 STG.E.U8 desc[UR20][R26.64+0x1], R9 ;  /* 0x000001091a00e986 */ /* 0x0001e2000c101114 */
[----:B------:R-:W-:-:S03]  /*1f040*/  FMUL R2, R37, UR22 ;  /* 0x0000001625027c20 */ /* 0x000fc60008400000 */
[----:B------:R-:W3:Y:S01]  /*1f050*/  LDL.LU R37, [R1+0x298] ;  /* 0x0002980001257983 */ /* 0x000ee20000300800 */
[----:B------:R-:W-:Y:S02]  /*1f060*/  F2FP.SATFINITE.E4M3.F32.PACK_AB_MERGE_C R7, RZ, R7, RZ ;  /* 0x00000007ff07723e */ /* 0x000fe400048070ff */
[----:B0-----:R-:W-:-:S03]  /*1f070*/  F2FP.SATFINITE.E4M3.F32.PACK_AB_MERGE_C R9, RZ, R2, RZ ;  /* 0x00000002ff09723e */ /* 0x001fc600048070ff */
        /* <DEDUP_REMOVED lines=8> */
[----:B------:R-:W2:Y:S03]  /*1f100*/  LDL.LU R35, [R1+0x2a0] ;  /* 0x0002a00001237983 */ /* 0x000ea60000300800 */
[----:B------:R-:W-:Y:S01]  /*1f110*/  F2FP.SATFINITE.E4M3.F32.PACK_AB_MERGE_C R15, RZ, R2, RZ ;  /* 0x00000002ff0f723e */ /* 0x000fe200048070ff */
[----:B----4-:R-:W-:Y:S02]  /*1f120*/  FMUL R2, R34, UR22 ;  /* 0x0000001622027c20 */ /* 0x010fe40008400000 */
[----:B------:R-:W4:Y:S01]  /*1f130*/  LDL.LU R34, [R1+0x2a4] ;  /* 0x0002a40001227983 */ /* 0x000f220000300800 */
[----:B-----5:R-:W-:-:S03]  /*1f140*/  FMUL R3, R33, UR22 ;  /* 0x0000001621037c20 */ /* 0x020fc60008400000 */
[----:B------:R-:W5:Y:S01]  /*1f150*/  LDL.LU R33, [R1+0x2a8] ;  /* 0x0002a80001217983 */ /* 0x000f620000300800 */
[----:B---3--:R-:W-:-:S03]  /*1f160*/  FMUL R4, R31, UR22 ;  /* 0x000000161f047c20 */ /* 0x008fc60008400000 */
[----:B------:R-:W3:Y:S01]  /*1f170*/  LDL.LU R31, [R1+0x2ac] ;  /* 0x0002ac00011f7983 */ /* 0x000ee20000300800 */
[----:B0-----:R-:W-:-:S03]  /*1f180*/  FMUL R5, R30, UR22 ;  /* 0x000000161e057c20 */ /* 0x001fc60008400000 */
[----:B------:R-:W3:Y:S01]  /*1f190*/  LDL.LU R30, [R1+0x2b0] ;  /* 0x0002b000011e7983 */ /* 0x000ee20000300800 */
[C---:B------:R-:W-:Y:S02]  /*1f1a0*/  ISETP.LT.OR P6, PT, R0.reuse, 0xa, !P0 ;  /* 0x0000000a0000780c */ /* 0x040fe400047c1670 */
[C---:B------:R-:W-:Y:S02]  /*1f1b0*/  ISETP.LT.OR P5, PT, R0.reuse, 0x9, !P0 ;  /* 0x000000090000780c */ /* 0x040fe400047a1670 */
[C---:B------:R-:W-:Y:S02]  /*1f1c0*/  ISETP.LT.OR P3, PT, R0.reuse, 0x11, !P1 ;  /* 0x000000110000780c */ /* 0x040fe40004f61670 */
[----:B------:R-:W-:-:S07]  /*1f1d0*/  ISETP.LT.OR P2, PT, R0, 0x12, !P1 ;  /* 0x000000120000780c */ /* 0x000fce0004f41670 */
[----:B------:R0:W-:Y:S01]  /*1f1e0*/  @!P6 STG.E.U8 desc[UR20][R26.64+0x9], R7 ;  /* 0x000009071a00e986 */ /* 0x0001e2000c101114 */
[----:B------:R-:W-:-:S03]  /*1f1f0*/  ISETP.LT.OR P6, PT, R0, 0x12, !P0 ;  /* 0x000000120000780c */ /* 0x000fc600047c1670 */
[----:B------:R-:W-:Y:S01]  /*1f200*/  @!P5 STG.E.U8 desc[UR20][R26.64+0x8], R13 ;  /* 0x0000080d1a00d986 */ /* 0x000fe2000c101114 */
[----:B------:R-:W-:-:S03]  /*1f210*/  ISETP.LT.OR P5, PT, R0, 0x11, !P0 ;  /* 0x000000110000780c */ /* 0x000fc600047a1670 */
[----:B------:R1:W-:Y:S01]  /*1f220*/  @!P3 STG.E.U8 desc[UR20][R28.64+0x10], R9 ;  /* 0x000010091c00b986 */ /* 0x0003e2000c101114 */
[C---:B------:R-:W-:Y:S02]  /*1f230*/  ISETP.LT.OR P3, PT, R0.reuse, 0x19, !P1 ;  /* 0x000000190000780c */ /* 0x040fe40004f61670 */
[----:B0-----:R-:W-:Y:S01]  /*1f240*/  F2FP.SATFINITE.E4M3.F32.PACK_AB_MERGE_C R7, RZ, R2, RZ ;  /* 0x00000002ff07723e */ /* 0x001fe200048070ff */
[----:B------:R0:W-:Y:S01]  /*1f250*/  @!P2 STG.E.U8 desc[UR20][R28.64+0x11], R11 ;  /* 0x0000110b1c00a986 */ /* 0x0001e2000c101114 */
[----:B------:R-:W-:Y:S02]  /*1f260*/  ISETP.LT.OR P2, PT, R0, 0x1a, !P1 ;  /* 0x0000001a0000780c */ /* 0x000fe40004f41670 */
[----:B-1----:R-:W-:Y:S01]  /*1f270*/  F2FP.SATFINITE.E4M3.F32.PACK_AB_MERGE_C R9, RZ, R3, RZ ;  /* 0x00000003ff09723e */ /* 0x002fe200048070ff */
[----:B------:R-:W-:Y:S02]  /*1f280*/  FMUL R2, R38, UR22 ;  /* 0x0000001626027c20 */ /* 0x000fe40008400000 */
[----:B------:R-:W3:Y:S01]  /*1f290*/  LDL.LU R38, [R1+0x2b4] ;  /* 0x0002b40001267983 */ /* 0x000ee20000300800 */
[----:B0-----:R-:W-:-:S03]  /*1f2a0*/  F2FP.SATFINITE.E4M3.F32.PACK_AB_MERGE_C R11, RZ, R4, RZ ;  /* 0x00000004ff0b723e */ /* 0x001fc600048070ff */
[----:B------:R0:W-:Y:S01]  /*1f2b0*/  @!P6 STG.E.U8 desc[UR20][R26.64+0x11], R7 ;  /* 0x000011071a00e986 */ /* 0x0001e2000c101114 */
[----:B------:R-:W-:Y:S01]  /*1f2c0*/  ISETP.LT.OR P6, PT, R0, 0x1a, !P0 ;  /* 0x0000001a0000780c */ /* 0x000fe200047c1670 */
[----:B------:R-:W-:Y:S02]  /*1f2d0*/  FMUL R3, R37, UR22 ;  /* 0x0000001625037c20 */ /* 0x000fe40008400000 */
[----:B------:R-:W3:Y:S01]  /*1f2e0*/  LDL.LU R37, [R1+0x2b8] ;  /* 0x0002b80001257983 */ /* 0x000ee20000300800 */
[----:B0-----:R-:W-:-:S03]  /*1f2f0*/  F2FP.SATFINITE.E4M3.F32.PACK_AB_MERGE_C R7, RZ, R2, RZ ;  /* 0x00000002ff07723e */ /* 0x001fc600048070ff */
[----:B------:R-:W-:Y:S04]  /*1f300*/  @!P5 STG.E.U8 desc[UR20][R26.64+0x10], R15 ;  /* 0x0000100f1a00d986 */ /* 0x000fe8000c101114 */
        /* <DEDUP_REMOVED lines=13> */
[----:B------:R-:W5:Y:S02]  /*1f3e0*/  LDL.LU R33, [R1+0x2c8] ;  /* 0x0002c80001217983 */ /* 0x000f640000300800 */
        /* <DEDUP_REMOVED lines=8> */
[----:B------:R-:W-:Y:S02]  /*1f470*/  F2FP.SATFINITE.E4M3.F32.PACK_AB_MERGE_C R5, RZ, R5, RZ ;  /* 0x00000005ff05723e */ /* 0x000fe400048070ff */
[----:B------:R-:W-:-:S05]  /*1f480*/  ISETP.LT.OR P6, PT, R0, 0x22, !P0 ;  /* 0x000000220000780c */ /* 0x000fca00047c1670 */
[----:B------:R0:W-:Y:S01]  /*1f490*/  @!P5 STG.E.U8 desc[UR20][R26.64+0x18], R5 ;  /* 0x000018051a00d986 */ /* 0x0001e2000c101114 */
[----:B------:R-:W-:-:S03]  /*1f4a0*/  ISETP.LT.OR P5, PT, R0, 0x21, !P0 ;  /* 0x000000210000780c */ /* 0x000fc600047a1670 */
[----:B------:R-:W-:Y:S01]  /*1f4b0*/  @!P3 STG.E.U8 desc[UR20][R28.64+0x20], R9 ;  /* 0x000020091c00b986 */ /* 0x000fe2000c101114 */
[----:B------:R-:W-:-:S03]  /*1f4c0*/  ISETP.LT.OR P3, PT, R0, 0x29, !P1 ;  /* 0x000000290000780c */ /* 0x000fc60004f61670 */
[----:B------:R1:W-:Y:S01]  /*1f4d0*/  @!P2 STG.E.U8 desc[UR20][R28.64+0x21], R11 ;  /* 0x0000210b1c00a986 */ /* 0x0003e2000c101114 */
[----:B------:R-:W-:Y:S02]  /*1f4e0*/  ISETP.LT.OR P2, PT, R0, 0x2a, !P1 ;  /* 0x0000002a0000780c */ /* 0x000fe40004f41670 */
[----:B0-----:R-:W-:Y:S02]  /*1f4f0*/  F2FP.SATFINITE.E4M3.F32.PACK_AB_MERGE_C R5, RZ, R3, RZ ;  /* 0x00000003ff05723e */ /* 0x001fe400048070ff */
[----:B-1----:R-:W-:Y:S01]  /*1f500*/  F2FP.SATFINITE.E4M3.F32.PACK_AB_MERGE_C R11, RZ, R2, RZ ;  /* 0x00000002ff0b723e */ /* 0x002fe200048070ff */
[----:B------:R-:W-:Y:S02]  /*1f510*/  FMUL R2, R38, UR22 ;  /* 0x0000001626027c20 */ /* 0x000fe40008400000 */
[----:B------:R-:W3:Y:S01]  /*1f520*/  LDL.LU R38, [R1+0x2d4] ;  /* 0x0002d40001267983 */ /* 0x000ee20000300800 */
[----:B------:R-:W-:-:S03]  /*1f530*/  F2FP.SATFINITE.E4M3.F32.PACK_AB_MERGE_C R9, RZ, R4, RZ ;  /* 0x00000004ff09723e */ /* 0x000fc600048070ff */
[----:B------:R-:W-:Y:S01]  /*1f540*/  @!P6 STG.E.U8 desc[UR20][R26.64+0x21], R5 ;  /* 0x000021051a00e986 */ /* 0x000fe2000c101114 */
[----:B------:R-:W-:Y:S01]  /*1f550*/  ISETP.LT.OR P6, PT, R0, 0x2a, !P0 ;  /* 0x0000002a0000780c */ /* 0x000fe200047c1670 */
[----:B------:R-:W-:Y:S02]  /*1f560*/  FMUL R3, R37, UR22 ;  /* 0x0000001625037c20 */ /* 0x000fe40008400000 */
[----:B------:R-:W3:Y:S04]  /*1f570*/  LDL.LU R37, [R1+0x2d8] ;  /* 0x0002d80001257983 */ /* 0x000ee80000300800 */
[----:B------:R-:W-:Y:S04]  /*1f580*/  @!P5 STG.E.U8 desc[UR20][R26.64+0x20], R13 ;  /* 0x0000200d1a00d986 */ /* 0x000fe8000c101114 */
[----:B------:R0:W-:Y:S04]  /*1f590*/  @!P3 STG.E.U8 desc[UR20][R28.64+0x28], R7 ;  /* 0x000028071c00b986 */ /* 0x0001e8000c101114 */
[----:B------:R1:W-:Y:S01]  /*1f5a0*/  @!P2 STG.E.U8 desc[UR20][R28.64+0x29], R9 ;  /* 0x000029091c00a986 */ /* 0x0003e2000c101114 */
[----:B0-----:R-:W-:-:S02]  /*1f5b0*/  F2FP.SATFINITE.E4M3.F32.PACK_AB_MERGE_C R7, RZ, R2, RZ ;  /* 0x00000002ff07723e */ /* 0x001fc400048070ff */
[----:B-1----:R-:W-:-:S03]  /*1f5c0*/  F2FP.SATFINITE.E4M3.F32.PACK_AB_MERGE_C R9, RZ, R3, RZ ;  /* 0x00000003ff09723e */ /* 0x002fc600048070ff */
[----:B------:R0:W-:Y:S01]  /*1f5d0*/  @!P6 STG.E.U8 desc[UR20][R26.64+0x29], R7 ;  /* 0x000029071a00e986 */ /* 0x0001e2000c101114 */
[----:B--2---:R-:W-:-:S03]  /*1f5e0*/  FMUL R4, R36, UR22 ;  /* 0x0000001624047c20 */ /* 0x004fc60008400000 */
[----:B------:R-:W2:Y:S02]  /*1f5f0*/  LDL.LU R36, [R1+0x2dc] ;  /* 0x0002dc0001247983 */ /* 0x000ea40000300800 */
[----:B------:R-:W-:Y:S01]  /*1f600*/  F2FP.SATFINITE.E4M3.F32.PACK_AB_MERGE_C R13, RZ, R4, RZ ;  /* 0x00000004ff0d723e */ /* 0x000fe200048070ff */
        /* <DEDUP_REMOVED lines=15> */
[----:B------:R-:W-:Y:S01]  /*1f700*/  @!P5 STG.E.U8 desc[UR20][R26.64+0x28], R11 ;  /* 0x0000280b1a00d986 */ /* 0x000fe2000c101114 */
[----:B------:R-:W-:-:S03]  /*1f710*/  ISETP.LT.OR P5, PT, R0, 0x31, !P0 ;  /* 0x000000310000780c */ /* 0x000fc600047a1670 */
[----:B------:R0:W-:Y:S01]  /*1f720*/  @!P2 STG.E.U8 desc[UR20][R28.64+0x31], R13 ;  /* 0x0000310d1c00a986 */ /* 0x0001e2000c101114 */
[----:B------:R-:W-:-:S03]  /*1f730*/  ISETP.LT.OR P2, PT, R0, 0x3a, !P1 ;  /* 0x0000003a0000780c */ /* 0x000fc60004f41670 */
[----:B------:R1:W-:Y:S01]  /*1f740*/  @!P3 STG.E.U8 desc[UR20][R28.64+0x30], R9 ;  /* 0x000030091c00b986 */ /* 0x0003e2000c101114 */
[----:B------:R-:W-:Y:S02]  /*1f750*/  ISETP.LT.OR P3, PT, R0, 0x39, !P1 ;  /* 0x000000390000780c */ /* 0x000fe40004f61670 */
[----:B------:R-:W-:Y:S02]  /*1f760*/  F2FP.SATFINITE.E4M3.F32.PACK_AB_MERGE_C R5, RZ, R5, RZ ;  /* 0x00000005ff05723e */ /* 0x000fe400048070ff */
[----:B0-----:R-:W-:Y:S02]  /*1f770*/  F2FP.SATFINITE.E4M3.F32.PACK_AB_MERGE_C R13, RZ, R2, RZ ;  /* 0x00000002ff0d723e */ /* 0x001fe400048070ff */
[----:B-1----:R-:W-:Y:S01]  /*1f780*/  F2FP.SATFINITE.E4M3.F32.PACK_AB_MERGE_C R9, RZ, R3, RZ ;  /* 0x00000003ff09723e */ /* 0x002fe200048070ff */
[----:B------:R-:W-:Y:S02]  /*1f790*/  FMUL R3, R38, UR22 ;  /* 0x0000001626037c20 */ /* 0x000fe40008400000 */
[----:B------:R-:W3:Y:S01]  /*1f7a0*/  LDL.LU R38, [R1+0x2f4] ;  /* 0x0002f40001267983 */ /* 0x000ee20000300800 */
[----:B------:R-:W-:-:S03]  /*1f7b0*/  F2FP.SATFINITE.E4M3.F32.PACK_AB_MERGE_C R11, RZ, R4, RZ ;  /* 0x00000004ff0b723e */ /* 0x000fc600048070ff */
[----:B------:R0:W-:Y:S01]  /*1f7c0*/  @!P6 STG.E.U8 desc[UR20][R26.64+0x31], R7 ;  /* 0x000031071a00e986 */ /* 0x0001e2000c101114 */
[----:B------:R-:W-:-:S03]  /*1f7d0*/  FMUL R2, R37, UR22 ;  /* 0x0000001625027c20 */ /* 0x000fc60008400000 */
[----:B------:R-:W3:Y:S01]  /*1f7e0*/  LDL.LU R37, [R1+0x2f8] ;  /* 0x0002f80001257983 */ /* 0x000ee20000300800 */
[----:B------:R-:W-:Y:S02]  /*1f7f0*/  ISETP.LT.OR P6, PT, R0, 0x3a, !P0 ;  /* 0x0000003a0000780c */ /* 0x000fe400047c1670 */
[----:B0-----:R-:W-:Y:S01]  /*1f800*/  F2FP.SATFINITE.E4M3.F32.PACK_AB_MERGE_C R7, RZ, R2, RZ ;  /* 0x00000002ff07723e */ /* 0x001fe200048070ff */
[----:B------:R0:W-:Y:S04]  /*1f810*/  @!P5 STG.E.U8 desc[UR20][R26.64+0x30], R5 ;  /* 0x000030051a00d986 */ /* 0x0001e8000c101114 */
[----:B------:R-:W-:Y:S04]  /*1f820*/  @!P2 STG.E.U8 desc[UR20][R28.64+0x39], R11 ;  /* 0x0000390b1c00a986 */ /* 0x000fe8000c101114 */
[----:B------:R1:W-:Y:S01]  /*1f830*/  @!P3 STG.E.U8 desc[UR20][R28.64+0x38], R9 ;  /* 0x000038091c00b986 */ /* 0x0003e2000c101114 */
[----:B0-----:R-:W-:-:S05]  /*1f840*/  F2FP.SATFINITE.E4M3.F32.PACK_AB_MERGE_C R5, RZ, R3, RZ ;  /* 0x00000003ff05723e */ /* 0x001fca00048070ff */
        /* <DEDUP_REMOVED lines=42> */
[----:B------:R-:W-:Y:S01]  /*1faf0*/  F2FP.SATFINITE.E4M3.F32.PACK_AB_MERGE_C R11, RZ, R4, RZ ;  /* 0x00000004ff0b723e */ /* 0x000fe200048070ff */
[----:B------:R-:W-:Y:S02]  /*1fb00*/  FMUL R2, R35, UR22 ;  /* 0x0000001623027c20 */ /* 0x000fe40008400000 */
[----:B------:R-:W2:Y:S03]  /*1fb10*/  LDL.LU R35, [R1+0x320] ;  /* 0x0003200001237983 */ /* 0x000ea60000300800 */
[----:B-1----:R-:W-:Y:S01]  /*1fb20*/  F2FP.SATFINITE.E4M3.F32.PACK_AB_MERGE_C R13, RZ, R2, RZ ;  /* 0x00000002ff0d723e */ /* 0x002fe200048070ff */
        /* <DEDUP_REMOVED lines=146> */
[----:B------:R-:W-:-:S03]  /*20450*/  FMUL R3, R37, UR22 ;  /* 0x0000001625037c20 */ /* 0x000fc60008400000 */
[----:B------:R-:W3:Y:S04]  /*20460*/  LDL.LU R37, [R1+0x398] ;  /* 0x0003980001257983 */ /* 0x000ee80000300800 */
[----:B------:R-:W-:Y:S04]  /*20470*/  @!P5 STG.E.U8 desc[UR20][R26.64+0x80], R13 ;  /* 0x0000800d1a00d986 */ /* 0x000fe8000c101114 */
[----:B------:R0:W-:Y:S04]  /*20480*/  @!P3 STG.E.U8 desc[UR20][R28.64+0x88], R7 ;  /* 0x000088071c00b986 */ /* 0x0001e8000c101114 */
[----:B------:R1:W-:Y:S01]  /*20490*/  @!P2 STG.E.U8 desc[UR20][R28.64+0x89], R9 ;  /* 0x000089091c00a986 */ /* 0x0003e2000c101114 */
[----:B0-----:R-:W-:-:S02]  /*204a0*/  F2FP.SATFINITE.E4M3.F32.PACK_AB_MERGE_C R7, RZ, R2, RZ ;  /* 0x00000002ff07723e */ /* 0x001fc400048070ff */
[----:B-1----:R-:W-:Y:S01]  /*204b0*/  F2FP.SATFINITE.E4M3.F32.PACK_AB_MERGE_C R9, RZ, R3, RZ ;  /* 0x00000003ff09723e */ /* 0x002fe200048070ff */
[----:B--2---:R-:W-:Y:S02]  /*204c0*/  FMUL R4, R36, UR22 ;  /* 0x0000001624047c20 */ /* 0x004fe40008400000 */
[----:B------:R-:W2:Y:S03]  /*204d0*/  LDL.LU R36, [R1+0x39c] ;  /* 0x00039c0001247983 */ /* 0x000ea60000300800 */
[----:B------:R-:W-:Y:S01]  /*204e0*/  F2FP.SATFINITE.E4M3.F32.PACK_AB_MERGE_C R13, RZ, R4, RZ ;  /* 0x00000004ff0d723e */ /* 0x000fe200048070ff */
[----:B------:R-:W-:Y:S02]  /*204f0*/  FMUL R5, R35, UR22 ;  /* 0x0000001623057c20 */ /* 0x000fe40008400000 */
[----:B------:R-:W2:Y:S01]  /*20500*/  LDL.LU R35, [R1+0x3a0] ;  /* 0x0003a00001237983 */ /* 0x000ea20000300800 */
[----:B----4-:R-:W-:-:S03]  /*20510*/  FMUL R2, R34, UR22 ;  /* 0x0000001622027c20 */ /* 0x010fc60008400000 */
[----:B------:R-:W4:Y:S01]  /*20520*/  LDL.LU R34, [R1+0x3a4] ;  /* 0x0003a40001227983 */ /* 0x000f220000300800 */
[----:B-----5:R-:W-:-:S03]  /*20530*/  FMUL R3, R33, UR22 ;  /* 0x0000001621037c20 */ /* 0x020fc60008400000 */
[----:B------:R-:W5:Y:S01]  /*20540*/  LDL.LU R33, [R1+0x3a8] ;  /* 0x0003a80001217983 */ /* 0x000f620000300800 */
        /* <DEDUP_REMOVED lines=16> */
[----:B------:R-:W-:Y:S01]  /*20650*/  @!P2 STG.E.U8 desc[UR20][R28.64+0x91], R13 ;  /* 0x0000910d1c00a986 */ /* 0x000fe2000c101114 */
[----:B------:R-:W-:Y:S02]  /*20660*/  ISETP.LT.OR P2, PT, R0, 0x9a, !P1 ;  /* 0x0000009a0000780c */ /* 0x000fe40004f41670 */
        /* <DEDUP_REMOVED lines=82> */
[----:B------:R0:W-:Y:S01]  /*20b90*/  @!P6 STG.E.U8 desc[UR20][R26.64+0xb1], R7 ;  /* 0x0000b1071a00e986 */ /* 0x0001e2000c101114 */
[----:B------:R-:W-:-:S03]  /*20ba0*/  FMUL R3, R38, UR22 ;  /* 0x0000001626037c20 */ /* 0x000fc60008400000 */
[----:B------:R-:W3:Y:S01]  /*20bb0*/  LDL.LU R38, [R1+0x3f4] ;  /* 0x0003f40001267983 */ /* 0x000ee20000300800 */
[----:B------:R-:W-:Y:S02]  /*20bc0*/  F2FP.SATFINITE.E4M3.F32.PACK_AB_MERGE_C R11, RZ, R4, RZ ;  /* 0x00000004ff0b723e */ /* 0x000fe400048070ff */
[----:B------:R-:W-:Y:S01]  /*20bd0*/  ISETP.LT.OR P6, PT, R0, 0xba, !P0 ;  /* 0x000000ba0000780c */ /* 0x000fe200047c1670 */
[----:B------:R-:W-:Y:S02]  /*20be0*/  FMUL R2, R37, UR22 ;  /* 0x0000001625027c20 */ /* 0x000fe40008400000 */
[----:B------:R-:W3:Y:S03]  /*20bf0*/  LDL.LU R37, [R1+0x3f8] ;  /* 0x0003f80001257983 */ /* 0x000ee60000300800 */
        /* <DEDUP_REMOVED lines=31> */
[----:B-1----:R-:W-:-:S03]  /*20df0*/  F2FP.SATFINITE.E4M3.F32.PACK_AB_MERGE_C R9, RZ, R3, RZ ;  /* 0x00000003ff09723e */ /* 0x002fc600048070ff */
[----:B------:R0:W-:Y:S01]  /*20e00*/  @!P6 STG.E.U8 desc[UR20][R26.64+0xc1], R7 ;  /* 0x0000c1071a00e986 */ /* 0x0001e2000c101114 */
[----:B------:R-:W-:Y:S01]  /*20e10*/  FMUL R2, R38, UR22 ;  /* 0x0000001626027c20 */ /* 0x000fe20008400000 */
[----:B------:R-:W-:Y:S02]  /*20e20*/  ISETP.LT.OR P6, PT, R0, 0xca, !P0 ;  /* 0x000000ca0000780c */ /* 0x000fe400047c1670 */
[----:B------:R-:W3:Y:S01]  /*20e30*/  LDL.LU R38, [R1+0x414] ;  /* 0x0004140001267983 */ /* 0x000ee20000300800 */
[----:B------:R-:W-:Y:S01]  /*20e40*/  F2FP.SATFINITE.E4M3.F32.PACK_AB_MERGE_C R13, RZ, R4, RZ ;  /* 0x00000004ff0d723e */ /* 0x000fe200048070ff */
        /* <DEDUP_REMOVED lines=24> */
[C---:B------:R-:W-:Y:S01]  /*20fd0*/  ISETP.LT.OR P3, PT, R0.reuse, 0xd1, !P1 ;  /* 0x000000d10000780c */ /* 0x040fe20004f61670 */
[----:B------:R-:W3:Y:S01]  /*20fe0*/  LDL.LU R40, [R1+0x434] ;  /* 0x0004340001287983 */ /* 0x000ee20000300800 */
[C---:B------:R-:W-:Y:S02]  /*20ff0*/  ISETP.LT.OR P2, PT, R0.reuse, 0xd2, !P1 ;  /* 0x000000d20000780c */ /* 0x040fe40004f41670 */
[----:B------:R-:W-:Y:S02]  /*21000*/  ISETP.LT.OR P6, PT, R0, 0xd2, !P0 ;  /* 0x000000d20000780c */ /* 0x000fe400047c1670 */
[----:B------:R-:W-:-:S05]  /*21010*/  F2FP.SATFINITE.E4M3.F32.PACK_AB_MERGE_C R5, RZ, R5, RZ ;  /* 0x00000005ff05723e */ /* 0x000fca00048070ff */
[----:B------:R0:W-:Y:S01]  /*21020*/  @!P5 STG.E.U8 desc[UR20][R26.64+0xc8], R5 ;  /* 0x0000c8051a00d986 */ /* 0x0001e2000c101114 */
[----:B------:R-:W-:-:S03]  /*21030*/  ISETP.LT.OR P5, PT, R0, 0xd1, !P0 ;  /* 0x000000d10000780c */ /* 0x000fc600047a1670 */
[----:B------:R-:W-:Y:S01]  /*21040*/  @!P3 STG.E.U8 desc[UR20][R28.64+0xd0], R9 ;  /* 0x0000d0091c00b986 */ /* 0x000fe2000c101114 */
[----:B------:R-:W-:-:S03]  /*21050*/  ISETP.LT.OR P3, PT, R0, 0xd9, !P1 ;  /* 0x000000d90000780c */ /* 0x000fc60004f61670 */
[----:B------:R1:W-:Y:S01]  /*21060*/  @!P2 STG.E.U8 desc[UR20][R28.64+0xd1], R11 ;  /* 0x0000d10b1c00a986 */ /* 0x0003e2000c101114 */
[----:B0-----:R-:W-:Y:S02]  /*21070*/  F2FP.SATFINITE.E4M3.F32.PACK_AB_MERGE_C R5, RZ, R3, RZ ;  /* 0x00000003ff05723e */ /* 0x001fe400048070ff */
[----:B------:R-:W-:-:S03]  /*21080*/  ISETP.LT.OR P2, PT, R0, 0xda, !P1 ;  /* 0x000000da0000780c */ /* 0x000fc60004f41670 */
[----:B------:R-:W-:Y:S01]  /*21090*/  @!P6 STG.E.U8 desc[UR20][R26.64+0xd1], R5 ;  /* 0x0000d1051a00e986 */ /* 0x000fe2000c101114 */
[----:B-1----:R-:W-:Y:S02]  /*210a0*/  F2FP.SATFINITE.E4M3.F32.PACK_AB_MERGE_C R11, RZ, R2, RZ ;  /* 0x00000002ff0b723e */ /* 0x002fe400048070ff */
[----:B------:R-:W-:Y:S01]  /*210b0*/  ISETP.LT.OR P6, PT, R0, 0xda, !P0 ;  /* 0x000000da0000780c */ /* 0x000fe200047c1670 */
[----:B------:R-:W-:Y:S02]  /*210c0*/  FMUL R2, R38, UR22 ;  /* 0x0000001626027c20 */ /* 0x000fe40008400000 */
[----:B------:R-:W3:Y:S01]  /*210d0*/  LDL.LU R38, [R1+0x438] ;  /* 0x0004380001267983 */ /* 0x000ee20000300800 */
[----:B------:R-:W-:Y:S01]  /*210e0*/  F2FP.SATFINITE.E4M3.F32.PACK_AB_MERGE_C R9, RZ, R4, RZ ;  /* 0x00000004ff09723e */ /* 0x000fe200048070ff */
        /* <DEDUP_REMOVED lines=14> */
[----:B------:R-:W4:Y:S02]  /*211d0*/  LDL.LU R34, [R1+0x448] ;  /* 0x0004480001227983 */ /* 0x000f240000300800 */
[----:B0-----:R-:W-:Y:S01]  /*211e0*/  F2FP.SATFINITE.E4M3.F32.PACK_AB_MERGE_C R7, RZ, R2, RZ ;  /* 0x00000002ff07723e */ /* 0x001fe200048070ff */
[----:B-----5:R-:W-:Y:S02]  /*211f0*/  FMUL R3, R33, UR22 ;  /* 0x0000001621037c20 */ /* 0x020fe40008400000 */
[----:B------:R-:W5:Y:S01]  /*21200*/  LDL.LU R33, [R1+0x44c] ;  /* 0x00044c0001217983 */ /* 0x000f620000300800 */
[----:B---3--:R-:W-:-:S03]  /*21210*/  FMUL R4, R31, UR22 ;  /* 0x000000161f047c20 */ /* 0x008fc60008400000 */
        /* <DEDUP_REMOVED lines=13> */
[----:B------:R-:W-:Y:S02]  /*212f0*/  F2FP.SATFINITE.E4M3.F32.PACK_AB_MERGE_C R5, RZ, R5, RZ ;  /* 0x00000005ff05723e */ /* 0x000fe400048070ff */
[----:B0-----:R-:W-:Y:S01]  /*21300*/  F2FP.SATFINITE.E4M3.F32.PACK_AB_MERGE_C R11, RZ, R4, RZ ;  /* 0x00000004ff0b723e */ /* 0x001fe200048070ff */
[----:B------:R-:W-:Y:S01]  /*21310*/  @!P6 STG.E.U8 desc[UR20][R26.64+0xe1], R7 ;  /* 0x0000e1071a00e986 */ /* 0x000fe2000c101114 */
[C---:B------:R-:W-:Y:S02]  /*21320*/  ISETP.LT.OR P6, PT, R0.reuse, 0xea, !P0 ;  /* 0x000000ea0000780c */ /* 0x040fe400047c1670 */
[----:B-1----:R-:W-:Y:S01]  /*21330*/  F2FP.SATFINITE.E4M3.F32.PACK_AB_MERGE_C R9, RZ, R3, RZ ;  /* 0x00000003ff09723e */ /* 0x002fe200048070ff */
[----:B------:R0:W-:Y:S01]  /*21340*/  @!P5 STG.E.U8 desc[UR20][R26.64+0xe0], R5 ;  /* 0x0000e0051a00d986 */ /* 0x0001e2000c101114 */
[----:B------:R-:W-:-:S03]  /*21350*/  ISETP.LT.OR P5, PT, R0, 0xe9, !P0 ;  /* 0x000000e90000780c */ /* 0x000fc600047a1670 */
[----:B------:R-:W-:Y:S01]  /*21360*/  @!P2 STG.E.U8 desc[UR20][R28.64+0xe9], R11 ;  /* 0x0000e90b1c00a986 */ /* 0x000fe2000c101114 */
[----:B------:R-:W-:Y:S01]  /*21370*/  ISETP.LT.OR P2, PT, R0, 0xf2, !P1 ;  /* 0x000000f20000780c */ /* 0x000fe20004f41670 */
[----:B------:R-:W-:Y:S02]  /*21380*/  FMUL R3, R40, UR22 ;  /* 0x0000001628037c20 */ /* 0x000fe40008400000 */
[----:B------:R1:W-:Y:S01]  /*21390*/  @!P3 STG.E.U8 desc[UR20][R28.64+0xe8], R9 ;  /* 0x0000e8091c00b986 */ /* 0x0003e2000c101114 */
[----:B------:R-:W-:Y:S02]  /*213a0*/  ISETP.LT.OR P3, PT, R0, 0xf1, !P1 ;  /* 0x000000f10000780c */ /* 0x000fe40004f61670 */
[----:B------:R-:W-:Y:S01]  /*213b0*/  F2FP.SATFINITE.E4M3.F32.PACK_AB_MERGE_C R13, RZ, R2, RZ ;  /* 0x00000002ff0d723e */ /* 0x000fe200048070ff */
[----:B------:R-:W-:Y:S01]  /*213c0*/  FMUL R2, R38, UR22 ;  /* 0x0000001626027c20 */ /* 0x000fe20008400000 */
[----:B------:R-:W-:Y:S01]  /*213d0*/  FMUL R4, R37, UR22 ;  /* 0x0000001625047c20 */ /* 0x000fe20008400000 */
[----:B------:R-:W-:-:S03]  /*213e0*/  F2FP.SATFINITE.E4M3.F32.PACK_AB_MERGE_C R3, RZ, R3, RZ ;  /* 0x00000003ff03723e */ /* 0x000fc600048070ff */
[----:B0-----:R-:W-:Y:S02]  /*213f0*/  F2FP.SATFINITE.E4M3.F32.PACK_AB_MERGE_C R5, RZ, R2, RZ ;  /* 0x00000002ff05723e */ /* 0x001fe400048070ff */
[----:B------:R-:W-:Y:S01]  /*21400*/  F2FP.SATFINITE.E4M3.F32.PACK_AB_MERGE_C R7, RZ, R4, RZ ;  /* 0x00000004ff07723e */ /* 0x000fe200048070ff */
[----:B------:R-:W-:Y:S01]  /*21410*/  @!P5 STG.E.U8 desc[UR20][R26.64+0xe8], R13 ;  /* 0x0000e80d1a00d986 */ /* 0x000fe2000c101114 */
[----:B------:R-:W-:-:S03]  /*21420*/  ISETP.LT.OR P5, PT, R0, 0xf1, !P0 ;  /* 0x000000f10000780c */ /* 0x000fc600047a1670 */
[----:B------:R-:W-:Y:S01]  /*21430*/  @!P6 STG.E.U8 desc[UR20][R26.64+0xe9], R3 ;  /* 0x0000e9031a00e986 */ /* 0x000fe2000c101114 */
[----:B------:R-:W-:-:S03]  /*21440*/  ISETP.LT.OR P6, PT, R0, 0xf2, !P0 ;  /* 0x000000f20000780c */ /* 0x000fc600047c1670 */
[----:B------:R0:W-:Y:S01]  /*21450*/  @!P2 STG.E.U8 desc[UR20][R28.64+0xf1], R7 ;  /* 0x0000f1071c00a986 */ /* 0x0001e2000c101114 */
[C---:B------:R-:W-:Y:S02]  /*21460*/  ISETP.LT.OR P2, PT, R0.reuse, 0xf9, !P1 ;  /* 0x000000f90000780c */ /* 0x040fe40004f41670 */
[C---:B------:R-:W-:Y:S01]  /*21470*/  ISETP.LT.OR P1, PT, R0.reuse, 0xfa, !P1 ;  /* 0x000000fa0000780c */ /* 0x040fe20004f21670 */
[----:B------:R3:W-:Y:S01]  /*21480*/  @!P3 STG.E.U8 desc[UR20][R28.64+0xf0], R5 ;  /* 0x0000f0051c00b986 */ /* 0x0007e2000c101114 */
[C---:B------:R-:W-:Y:S02]  /*21490*/  ISETP.LT.OR P3, PT, R0.reuse, 0xf9, !P0 ;  /* 0x000000f90000780c */ /* 0x040fe40004761670 */
[----:B------:R-:W-:Y:S01]  /*214a0*/  ISETP.LT.OR P0, PT, R0, 0xfa, !P0 ;  /* 0x000000fa0000780c */ /* 0x000fe20004701670 */
[----:B--2---:R-:W-:-:S05]  /*214b0*/  FMUL R2, R36, UR22 ;  /* 0x0000001624027c20 */ /* 0x004fca0008400000 */
[----:B-1----:R-:W-:-:S05]  /*214c0*/  F2FP.SATFINITE.E4M3.F32.PACK_AB_MERGE_C R9, RZ, R2, RZ ;  /* 0x00000002ff09723e */ /* 0x002fca00048070ff */
[----:B------:R1:W-:Y:S01]  /*214d0*/  @!P5 STG.E.U8 desc[UR20][R26.64+0xf0], R9 ;  /* 0x0000f0091a00d986 */ /* 0x0003e2000c101114 */
[----:B------:R-:W-:-:S05]  /*214e0*/  FMUL R0, R35, UR22 ;  /* 0x0000001623007c20 */ /* 0x000fca0008400000 */
[----:B0-----:R-:W-:Y:S01]  /*214f0*/  F2FP.SATFINITE.E4M3.F32.PACK_AB_MERGE_C R7, RZ, R0, RZ ;  /* 0x00000000ff07723e */ /* 0x001fe200048070ff */
[----:B----4-:R-:W-:Y:S01]  /*21500*/  FMUL R2, R34, UR22 ;  /* 0x0000001622027c20 */ /* 0x010fe20008400000 */
[----:B-----5:R-:W-:-:S04]  /*21510*/  FMUL R3, R33, UR22 ;  /* 0x0000001621037c20 */ /* 0x020fc80008400000 */
[----:B------:R-:W-:Y:S02]  /*21520*/  F2FP.SATFINITE.E4M3.F32.PACK_AB_MERGE_C R11, RZ, R2, RZ ;  /* 0x00000002ff0b723e */ /* 0x000fe400048070ff */
[----:B------:R-:W-:Y:S01]  /*21530*/  F2FP.SATFINITE.E4M3.F32.PACK_AB_MERGE_C R3, RZ, R3, RZ ;  /* 0x00000003ff03723e */ /* 0x000fe200048070ff */
[----:B------:R1:W-:Y:S01]  /*21540*/  @!P6 STG.E.U8 desc[UR20][R26.64+0xf1], R7 ;  /* 0x0000f1071a00e986 */ /* 0x0003e2000c101114 */
[----:B---3--:R-:W-:Y:S01]  /*21550*/  FMUL R4, R31, UR22 ;  /* 0x000000161f047c20 */ /* 0x008fe20008400000 */
[----:B------:R-:W-:-:S04]  /*21560*/  FMUL R5, R30, UR22 ;  /* 0x000000161e057c20 */ /* 0x000fc80008400000 */
[----:B------:R-:W-:Y:S02]  /*21570*/  F2FP.SATFINITE.E4M3.F32.PACK_AB_MERGE_C R13, RZ, R4, RZ ;  /* 0x00000004ff0d723e */ /* 0x000fe400048070ff */
[----:B------:R-:W-:Y:S01]  /*21580*/  F2FP.SATFINITE.E4M3.F32.PACK_AB_MERGE_C R5, RZ, R5, RZ ;  /* 0x00000005ff05723e */ /* 0x000fe200048070ff */
[----:B------:R1:W-:Y:S04]  /*21590*/  @!P2 STG.E.U8 desc[UR20][R28.64+0xf8], R11 ;  /* 0x0000f80b1c00a986 */ /* 0x0003e8000c101114 */
[----:B------:R1:W-:Y:S04]  /*215a0*/  @!P1 STG.E.U8 desc[UR20][R28.64+0xf9], R3 ;  /* 0x0000f9031c009986 */ /* 0x0003e8000c101114 */
[----:B------:R1:W-:Y:S04]  /*215b0*/  @!P3 STG.E.U8 desc[UR20][R26.64+0xf8], R13 ;  /* 0x0000f80d1a00b986 */ /* 0x0003e8000c101114 */
[----:B------:R1:W-:Y:S02]  /*215c0*/  @!P0 STG.E.U8 desc[UR20][R26.64+0xf9], R5 ;  /* 0x0000f9051a008986 */ /* 0x0003e4000c101114 */
.L_x_546:
[----:B------:R-:W-:Y:S05]  /*215d0*/  BSYNC B0 ;  /* 0x0000000000007941 */ /* 0x000fea0003800000 */
.L_x_32:
[----:B-12---:R-:W2:Y:S04]  /*215e0*/  LDL.LU R3, [R1+0x458] ;  /* 0x0004580001037983 */ /* 0x006ea80000300800 */
[----:B------:R-:W2:Y:S01]  /*215f0*/  LDL.LU R2, [R1+0x45c] ;  /* 0x00045c0001027983 */ /* 0x000ea20000300800 */
[----:B------:R-:W-:Y:S01]  /*21600*/  ULDC UR6, c[0x0][0xc] ;  /* 0x0000030000067ab9 */ /* 0x000fe20000000800 */
[----:B------:R-:W-:Y:S01]  /*21610*/  ULDC UR7, c[0x0][0x10] ;  /* 0x0000040000077ab9 */ /* 0x000fe20000000800 */
[----:B---34-:R-:W2:Y:S01]  /*21620*/  LDC R5, c[0x0][0x14] ;  /* 0x00000500ff057b82 */ /* 0x018ea20000000800 */
[----:B------:R-:W-:Y:S01]  /*21630*/  UIMAD.WIDE.U32 UR6, UR6, UR7, URZ ;  /* 0x00000007060672a5 */ /* 0x000fe2000f8e003f */
[----:B-----5:R-:W-:Y:S01]  /*21640*/  PRMT R0, RZ, 0x7610, R0 ;  /* 0x00007610ff007816 */ /* 0x020fe20000000000 */
[----:B------:R-:W-:-:S04]  /*21650*/  UMOV UR10, 0xffffffff ;  /* 0xffffffff000a7882 */ /* 0x000fc80000000000 */
[----:B--2---:R-:W-:-:S04]  /*21660*/  IMAD.WIDE.U32 R2, R5, UR6, R2 ;  /* 0x0000000605027c25 */ /* 0x004fc8000f8e0002 */
[----:B------:R-:W-:Y:S01]  /*21670*/  IMAD R5, R5, UR7, RZ ;  /* 0x0000000705057c24 */ /* 0x000fe2000f8e02ff */
[----:B------:R-:W-:Y:S01]  /*21680*/  ULDC.64 UR6, c[0x0][0x650] ;  /* 0x0001940000067ab9 */ /* 0x000fe20000000a00 */
[----:B------:R-:W-:Y:S01]  /*21690*/  IMAD.MOV.U32 R11, RZ, RZ, R2 ;  /* 0x000000ffff0b7224 */ /* 0x000fe200078e0002 */
[----:B------:R-:W-:Y:S01]  /*216a0*/  ISETP.GE.U32.AND P0, PT, R2, UR6, PT ;  /* 0x0000000602007c0c */ /* 0x000fe2000bf06070 */
[----:B------:R-:W-:Y:S02]  /*216b0*/  IMAD.IADD R13, R3, 0x1, R5 ;  /* 0x00000001030d7824 */ /* 0x000fe400078e0205 */
[----:B------:R-:W-:-:S03]  /*216c0*/  IMAD.MOV.U32 R2, RZ, RZ, -0x1 ;  /* 0xffffffffff027424 */ /* 0x000fc600078e00ff */
[----:B------:R1:W-:Y:S01]  /*216d0*/  STL [R1+0x458], R13 ;  /* 0x0004580d01007387 */ /* 0x0003e20000100800 */
[----:B------:R-:W-:-:S03]  /*216e0*/  ISETP.GE.U32.AND.EX P0, PT, R13, UR7, PT, P0 ;  /* 0x000000070d007c0c */ /* 0x000fc6000bf06100 */
[----:B------:R1:W-:Y:S04]  /*216f0*/  STL [R1+0x45c], R11 ;  /* 0x00045c0b01007387 */ /* 0x0003e80000100800 */
[----:B------:R1:W-:Y:S06]  /*21700*/  STL [R1+0x460], R2 ;  /* 0x0004600201007387 */ /* 0x0003ec0000100800 */
[----:B------:R-:W-:Y:S05]  /*21710*/  @P0 BRA `(.L_x_547) ;  /* 0x0000000400740947 */ /* 0x000fea0003800000 */
[----:B------:R-:W2:Y:S01]  /*21720*/  S2R R8, SR_CTAID.X ;  /* 0x0000000000087919 */ /* 0x000ea20000002500 */
[----:B------:R-:W-:Y:S01]  /*21730*/  ULDC.64 UR16, c[0x0][0x628] ;  /* 0x00018a0000107ab9 */ /* 0x000fe20000000a00 */
[----:B------:R-:W3:Y:S01]  /*21740*/  LDC R9, c[0x0][0x144] ;  /* 0x00005100ff097b82 */ /* 0x000ee20000000800 */
[----:B------:R-:W-:Y:S01]  /*21750*/  ULDC UR6, c[0x0][0x150] ;  /* 0x0000540000067ab9 */ /* 0x000fe20000000800 */
[----:B------:R-:W4:Y:S01]  /*21760*/  S2R R12, SR_CTAID.Y ;  /* 0x00000000000c7919 */ /* 0x000f220000002600 */
[----:B------:R-:W-:Y:S01]  /*21770*/  ISETP.NE.U32.AND P0, PT, RZ, UR16, PT ;  /* 0x00000010ff007c0c */ /* 0x000fe2000bf05070 */
[----:B------:R-:W-:Y:S01]  /*21780*/  ULDC UR18, c[0x0][0x630] ;  /* 0x00018c0000127ab9 */ /* 0x000fe20000000800 */
[----:B------:R-:W-:Y:S02]  /*21790*/  R2UR UR14, R11 ;  /* 0x000000000b0e72ca */ /* 0x000fe400000e0000 */
[----:B------:R-:W-:Y:S01]  /*217a0*/  ISETP.NE.AND.EX P0, PT, RZ, UR17, PT, P0 ;  /* 0x00000011ff007c0c */ /* 0x000fe2000bf05300 */
[----:B0-----:R-:W0:Y:S01]  /*217b0*/  LDC.64 R6, c[0x0][0x620] ;  /* 0x00018800ff067b82 */ /* 0x001e220000000a00 */
[----:B------:R-:W-:-:S02]  /*217c0*/  R2UR UR15, R13 ;  /* 0x000000000d0f72ca */ /* 0x000fc400000e0000 */
[----:B--2---:R-:W-:-:S05]  /*217d0*/  I2FP.F32.U32 R0, R8 ;  /* 0x0000000800007245 */ /* 0x004fca0000201000 */
[----:B------:R-:W-:-:S06]  /*217e0*/  FMUL R0, R0, UR6 ;  /* 0x0000000600007c20 */ /* 0x000fcc0008400000 */
[----:B------:R-:W2:Y:S01]  /*217f0*/  F2I.U32.TRUNC.NTZ R0, R0 ;  /* 0x0000000000007305 */ /* 0x000ea2000020f000 */
[----:B----4-:R-:W-:Y:S05]  /*21800*/  @!P0 BRA `(.L_x_548) ;  /* 0x0000000000308947 */ /* 0x010fea0003800000 */
        /* <DEDUP_REMOVED lines=12> */
.L_x_548:
[----:B------:R-:W-:Y:S01]  /*218d0*/  USHF.R.U64 UR10, UR14, UR18, UR15 ;  /* 0x000000120e0a7299 */ /* 0x000fe2000800120f */
[----:B------:R-:W4:Y:S01]  /*218e0*/  LDC.64 R22, c[0x0][0x640] ;  /* 0x00019000ff167b82 */ /* 0x000f220000000a00 */
[----:B------:R-:W-:Y:S01]  /*218f0*/  USHF.R.U32.HI UR6, URZ, UR18, UR15 ;  /* 0x000000123f067299 */ /* 0x000fe2000801160f */
[----:B--2---:R-:W-:Y:S02]  /*21900*/  IMAD.MOV R10, RZ, RZ, -R0 ;  /* 0x000000ffff0a7224 */ /* 0x004fe400078e0a00 */
[----:B-1----:R-:W-:Y:S01]  /*21910*/  IMAD.MOV.U32 R2, RZ, RZ, R11 ;  /* 0x000000ffff027224 */ /* 0x002fe200078e000b */
[----:B------:R-:W-:Y:S01]  /*21920*/  IADD3 R5, P0, RZ, -UR10, RZ ;  /* 0x8000000aff057c10 */ /* 0x000fe2000ff1e0ff */
[----:B---3--:R-:W-:Y:S02]  /*21930*/  IMAD R18, R9, R10, R8 ;  /* 0x0000000a09127224 */ /* 0x008fe400078e0208 */
[----:B------:R-:W1:Y:S02]  /*21940*/  LDC R4, c[0x0][0x618] ;  /* 0x00018600ff047b82 */ /* 0x000e640000000800 */
[----:B------:R-:W-:Y:S01]  /*21950*/  IMAD.X R3, RZ, RZ, ~UR6, P0 ;  /* 0x80000006ff037e24 */ /* 0x000fe200080e06ff */
[----:B------:R-:W-:-:S03]  /*21960*/  ULDC UR6, c[0x0][0x154] ;  /* 0x0000550000067ab9 */ /* 0x000fc60000000800 */
[-C--:B0-----:R-:W-:Y:S02]  /*21970*/  IMAD R0, R3, R6.reuse, RZ ;  /* 0x0000000603007224 */ /* 0x081fe400078e02ff */
[----:B------:R-:W0:Y:S01]  /*21980*/  LDC R14, c[0x0][0x608] ;  /* 0x00018200ff0e7b82 */ /* 0x000e220000000800 */
[----:B------:R-:W-:Y:S02]  /*21990*/  IMAD.MOV.U32 R3, RZ, RZ, R13 ;  /* 0x000000ffff037224 */ /* 0x000fe400078e000d */
[----:B------:R-:W-:-:S05]  /*219a0*/  IMAD.WIDE.U32 R2, R5, R6, R2 ;  /* 0x0000000605027225 */ /* 0x000fca00078e0002 */
[----:B------:R-:W2:Y:S01]  /*219b0*/  LDC R20, c[0x0][0x658] ;  /* 0x00019600ff147b82 */ /* 0x000ea20000000800 */
[----:B------:R-:W-:Y:S01]  /*219c0*/  IMAD R5, R5, R7, R0 ;  /* 0x0000000705057224 */ /* 0x000fe200078e0200 */
[----:B------:R-:W-:Y:S01]  /*219d0*/  I2FP.F32.U32 R0, R12 ;  /* 0x0000000c00007245 */ /* 0x000fe20000201000 */
[----:B------:R-:W-:Y:S01]  /*219e0*/  IMAD.MOV.U32 R7, RZ, RZ, 0x1 ;  /* 0x00000001ff077424 */ /* 0x000fe200078e00ff */
[----:B----4-:R-:W-:Y:S01]  /*219f0*/  ISETP.NE.U32.AND P0, PT, R22, RZ, PT ;  /* 0x000000ff1600720c */ /* 0x010fe20003f05070 */
[----:B------:R-:W-:Y:S02]  /*21a00*/  IMAD.IADD R3, R3, 0x1, R5 ;  /* 0x0000000103037824 */ /* 0x000fe400078e0205 */
[----:B------:R-:W-:Y:S01]  /*21a10*/  FMUL R0, R0, UR6 ;  /* 0x0000000600007c20 */ /* 0x000fe20008400000 */
[----:B------:R-:W3:Y:S01]  /*21a20*/  LDC R15, c[0x0][0x148] ;  /* 0x00005200ff0f7b82 */ /* 0x000ee20000000800 */
[----:B------:R-:W-:Y:S01]  /*21a30*/  ISETP.NE.AND.EX P0, PT, R23, RZ, PT, P0 ;  /* 0x000000ff1700720c */ /* 0x000fe20003f05300 */
[----:B------:R-:W-:Y:S01]  /*21a40*/  IMAD.MOV.U32 R5, RZ, RZ, -0x1 ;  /* 0xffffffffff057424 */ /* 0x000fe200078e00ff */
[-CC-:B-1----:R-:W-:Y:S01]  /*21a50*/  SHF.R.U64 R10, R2, R4.reuse, R3.reuse ;  /* 0x00000004020a7219 */ /* 0x182fe20000001203 */
[----:B------:R1:W4:Y:S01]  /*21a60*/  F2I.U32.TRUNC.NTZ R13, R0 ;  /* 0x00000000000d7305 */ /* 0x000322000020f000 */
[----:B------:R-:W-:-:S03]  /*21a70*/  SHF.R.U32.HI R3, RZ, R4, R3 ;  /* 0x00000004ff037219 */ /* 0x000fc60000011603 */
[----:B------:R-:W1:Y:S01]  /*21a80*/  LDC R16, c[0x0][0x600] ;  /* 0x00018000ff107b82 */ /* 0x000e620000000800 */
[-CC-:B0-----:R-:W-:Y:S02]  /*21a90*/  SHF.R.U64 R8, R10, R14.reuse, R3.reuse ;  /* 0x0000000e0a087219 */ /* 0x181fe40000001203 */
[----:B------:R-:W-:-:S05]  /*21aa0*/  SHF.R.U32.HI R3, RZ, R14, R3 ;  /* 0x0000000eff037219 */ /* 0x000fca0000011603 */
[----:B------:R-:W0:Y:S01]  /*21ab0*/  LDC R17, c[0x0][0x648] ;  /* 0x00019200ff117b82 */ /* 0x000e220000000800 */
[-CC-:B--2---:R-:W-:Y:S02]  /*21ac0*/  SHF.R.U64 R11, R8, R20.reuse, R3.reuse ;  /* 0x00000014080b7219 */ /* 0x184fe40000001203 */
[-C--:B------:R-:W-:Y:S02]  /*21ad0*/  SHF.L.U32 R5, R5, R20.reuse, RZ ;  /* 0x0000001405057219 */ /* 0x080fe400000006ff */
[-C--:B------:R-:W-:Y:S01]  /*21ae0*/  SHF.R.U32.HI R3, RZ, R20.reuse, R3 ;  /* 0x00000014ff037219 */ /* 0x080fe20000011603 */
[----:B------:R-:W-:Y:S01]  /*21af0*/  IMAD.MOV.U32 R2, RZ, RZ, R11 ;  /* 0x000000ffff027224 */ /* 0x000fe200078e000b */
[----:B------:R-:W-:Y:S01]  /*21b00*/  SHF.L.U32 R20, R7, R20, RZ ;  /* 0x0000001407147219 */ /* 0x000fe200000006ff */
[----:B------:R-:W2:Y:S01]  /*21b10*/  LDC R19, c[0x0][0x638] ;  /* 0x00018e00ff137b82 */ /* 0x000ea20000000800 */
[----:B------:R-:W-:-:S07]  /*21b20*/  LOP3.LUT R39, RZ, R5, RZ, 0x33, !PT ;  /* 0x00000005ff277212 */ /* 0x000fce00078e33ff */
[----:B------:R-:W0:Y:S01]  /*21b30*/  LDC R21, c[0x0][0x610] ;  /* 0x00018400ff157b82 */ /* 0x000e220000000800 */
[----:B----4-:R-:W-:Y:S05]  /*21b40*/  @!P0 BRA `(.L_x_549) ;  /* 0x0000000000288947 */ /* 0x010fea0003800000 */
[----:B-1----:R-:W1:Y:S02]  /*21b50*/  LDC R0, c[0x0][0x64c] ;  /* 0x00019300ff007b82 */ /* 0x002e640000000800 */
[----:B-1----:R-:W-:-:S05]  /*21b60*/  IADD3 R7, P0, R11, R0, RZ ;  /* 0x000000000b077210 */ /* 0x002fca0007f1e0ff */
        /* <DEDUP_REMOVED lines=8> */
.L_x_549:
[----:B01----:R-:W-:Y:S01]  /*21bf0*/  SHF.R.U64 R0, R2, R17, R3 ;  /* 0x0000001102007219 */ /* 0x003fe20000001203 */
[----:B------:R-:W-:Y:S01]  /*21c00*/  VIADD R3, R16, 0xffffffff ;  /* 0xffffffff10037836 */ /* 0x000fe20000000000 */
[----:B------:R-:W-:Y:S01]  /*21c10*/  LOP3.LUT R39, R8, R39, RZ, 0xc0, !PT ;  /* 0x0000002708277212 */ /* 0x000fe200078ec0ff */
[----:B------:R-:W-:Y:S02]  /*21c20*/  IMAD.MOV R13, RZ, RZ, -R13 ;  /* 0x000000ffff0d7224 */ /* 0x000fe400078e0a0d */
[----:B------:R-:W-:Y:S01]  /*21c30*/  IMAD.MOV R2, RZ, RZ, -R0 ;  /* 0x000000ffff027224 */ /* 0x000fe200078e0a00 */
[----:B------:R-:W-:Y:S01]  /*21c40*/  LOP3.LUT R3, R10, R3, RZ, 0xc0, !PT ;  /* 0x000000030a037212 */ /* 0x000fe200078ec0ff */
[----:B------:R-:W-:Y:S02]  /*21c50*/  IMAD R39, R20, R0, R39 ;  /* 0x0000000014277224 */ /* 0x000fe400078e0227 */
[----:B---3--:R-:W-:Y:S02]  /*21c60*/  @P4 IMAD R18, R15, R13, R12 ;  /* 0x0000000d0f124224 */ /* 0x008fe400078e020c */
[----:B--2---:R-:W-:-:S02]  /*21c70*/  IMAD R0, R2, R19, R11 ;  /* 0x0000001302007224 */ /* 0x004fc400078e020b */
[----:B------:R-:W-:Y:S02]  /*21c80*/  IMAD R39, R39, R21, R18 ;  /* 0x0000001527277224 */ /* 0x000fe400078e0212 */
[----:B------:R-:W-:Y:S02]  /*21c90*/  IMAD R2, R0, R16, R3 ;  /* 0x0000001000027224 */ /* 0x000fe400078e0203 */
[----:B------:R-:W-:-:S03]  /*21ca0*/  IMAD.MOV.U32 R4, RZ, RZ, 0x1 ;  /* 0x00000001ff047424 */ /* 0x000fc600078e00ff */
[----:B------:R-:W-:Y:S02]  /*21cb0*/  SEL R3, R2, R39, !P4 ;  /* 0x0000002702037207 */ /* 0x000fe40006000000 */
[----:B------:R-:W-:Y:S02]  /*21cc0*/  PRMT R0, R4, 0x7610, R0 ;  /* 0x0000761004007816 */ /* 0x000fe40000000000 */
[----:B------:R-:W-:Y:S01]  /*21cd0*/  SEL R39, R39, R2, !P4 ;  /* 0x0000000227277207 */ /* 0x000fe20006000000 */
[----:B------:R2:W-:Y:S06]  /*21ce0*/  STL [R1+0x460], R3 ;  /* 0x0004600301007387 */ /* 0x0005ec0000100800 */
.L_x_547:
[----:B------:R3:W-:Y:S01]  /*21cf0*/  STL [R1+0x464], R39 ;  /* 0x0004642701007387 */ /* 0x0007e20000100800 */
[----:B------:R-:W-:-:S13]  /*21d00*/  LOP3.LUT P0, RZ, R0, 0xff, RZ, 0xc0, !PT ;  /* 0x000000ff00ff7812 */ /* 0x000fda000780c0ff */
[----:B---3--:R-:W-:Y:S05]  /*21d10*/  @P0 BRA `(.L_x_550) ;  /* 0xfffffdf400200947 */ /* 0x008fea000383ffff */
[----:B------:R-:W-:Y:S05]  /*21d20*/  EXIT ;  /* 0x000000000000794d */ /* 0x000fea0003800000 */
.L_x_4:
[----:B------:R-:W2:Y:S01]  /*21d30*/  LDL R18, [R1+0x45c] ;  /* 0x00045c0001127983 */ /* 0x000ea20000100800 */
[----:B------:R-:W-:-:S03]  /*21d40*/  ULDC.64 UR4, c[0x0][0x650] ;  /* 0x0001940000047ab9 */ /* 0x000fc60000000a00 */
[----:B------:R-:W3:Y:S01]  /*21d50*/  LDL R19, [R1+0x458] ;  /* 0x0004580001137983 */ /* 0x000ee20000100800 */
[----:B------:R-:W-:Y:S01]  /*21d60*/  PRMT R0, RZ, 0x7610, R0 ;  /* 0x00007610ff007816 */ /* 0x000fe20000000000 */
[----:B------:R-:W-:Y:S02]  /*21d70*/  IMAD.MOV.U32 R5, RZ, RZ, -0x1 ;  /* 0xffffffffff057424 */ /* 0x000fe400078e00ff */
[----:B------:R-:W-:Y:S02]  /*21d80*/  IMAD.MOV.U32 R4, RZ, RZ, -0x1 ;  /* 0xffffffffff047424 */ /* 0x000fe400078e00ff */
[----:B------:R-:W-:Y:S01]  /*21d90*/  IMAD.MOV.U32 R10, RZ, RZ, -0x1 ;  /* 0xffffffffff0a7424 */ /* 0x000fe200078e00ff */
[----:B--2---:R-:W-:-:S04]  /*21da0*/  ISETP.GE.U32.AND P0, PT, R18, UR4, PT ;  /* 0x0000000412007c0c */ /* 0x004fc8000bf06070 */
[----:B---3--:R-:W-:-:S13]  /*21db0*/  ISETP.GE.U32.AND.EX P0, PT, R19, UR5, PT, P0 ;  /* 0x0000000513007c0c */ /* 0x008fda000bf06100 */
[----:B------:R-:W-:Y:S05]  /*21dc0*/  @P0 BRA `(.L_x_551) ;  /* 0x0000000400600947 */ /* 0x000fea0003800000 */
[----:B------:R-:W0:Y:S01]  /*21dd0*/  LDC.64 R12, c[0x0][0x628] ;  /* 0x00018a00ff0c7b82 */ /* 0x000e220000000a00 */
[----:B------:R-:W-:Y:S02]  /*21de0*/  IMAD.MOV.U32 R8, RZ, RZ, R18 ;  /* 0x000000ffff087224 */ /* 0x000fe400078e0012 */
[----:B------:R-:W-:-:S05]  /*21df0*/  IMAD.MOV.U32 R9, RZ, RZ, R19 ;  /* 0x000000ffff097224 */ /* 0x000fca00078e0013 */
[----:B------:R-:W1:Y:S08]  /*21e00*/  LDC R14, c[0x0][0x630] ;  /* 0x00018c00ff0e7b82 */ /* 0x000e700000000800 */
[----:B------:R-:W2:Y:S01]  /*21e10*/  LDC.64 R16, c[0x0][0x620] ;  /* 0x00018800ff107b82 */ /* 0x000ea20000000a00 */
[----:B0-----:R-:W-:-:S04]  /*21e20*/  ISETP.NE.U32.AND P0, PT, R12, RZ, PT ;  /* 0x000000ff0c00720c */ /* 0x001fc80003f05070 */
[----:B------:R-:W-:-:S13]  /*21e30*/  ISETP.NE.AND.EX P0, PT, R13, RZ, PT, P0 ;  /* 0x000000ff0d00720c */ /* 0x000fda0003f05300 */
[----:B-12---:R-:W-:Y:S05]  /*21e40*/  @!P0 BRA `(.L_x_552) ;  /* 0x0000000000288947 */ /* 0x006fea0003800000 */
[----:B------:R-:W0:Y:S02]  /*21e50*/  LDC R0, c[0x0][0x634] ;  /* 0x00018d00ff007b82 */ /* 0x000e240000000800 */
[----:B0-----:R-:W-:-:S05]  /*21e60*/  IADD3 R9, P0, R18, R0, RZ ;  /* 0x0000000012097210 */ /* 0x001fca0007f1e0ff */
        /* <DEDUP_REMOVED lines=8> */
.L_x_552:
[-CC-:B------:R-:W-:Y:S01]  /*21ef0*/  SHF.R.U64 R10, R8, R14.reuse, R9.reuse ;  /* 0x0000000e080a7219 */ /* 0x180fe20000001209 */
[----:B------:R-:W0:Y:S01]  /*21f00*/  LDC R6, c[0x0][0x618] ;  /* 0x00018600ff067b82 */ /* 0x000e220000000800 */
[----:B------:R-:W-:Y:S01]  /*21f10*/  SHF.R.U32.HI R0, RZ, R14, R9 ;  /* 0x0000000eff007219 */ /* 0x000fe20000011609 */
[----:B------:R-:W-:Y:S01]  /*21f20*/  ULDC UR4, c[0x0][0x150] ;  /* 0x0000540000047ab9 */ /* 0x000fe20000000800 */
[----:B------:R-:W-:Y:S01]  /*21f30*/  IADD3 R3, P0, RZ, -R10, RZ ;  /* 0x8000000aff037210 */ /* 0x000fe20007f1e0ff */
[----:B------:R-:W-:Y:S01]  /*21f40*/  IMAD.MOV.U32 R4, RZ, RZ, R18 ;  /* 0x000000ffff047224 */ /* 0x000fe200078e0012 */
[----:B------:R-:W-:Y:S01]  /*21f50*/  I2FP.F32.U32 R8, R2 ;  /* 0x0000000200087245 */ /* 0x000fe20000201000 */
[----:B------:R-:W-:Y:S02]  /*21f60*/  IMAD.MOV.U32 R5, RZ, RZ, R19 ;  /* 0x000000ffff057224 */ /* 0x000fe400078e0013 */
[----:B------:R-:W1:Y:S01]  /*21f70*/  LDC.64 R20, c[0x0][0x640] ;  /* 0x00019000ff147b82 */ /* 0x000e620000000a00 */
[----:B------:R-:W-:-:S02]  /*21f80*/  IMAD.X R7, RZ, RZ, ~R0, P0 ;  /* 0x000000ffff077224 */ /* 0x000fc400000e0e00 */
[----:B------:R-:W-:Y:S01]  /*21f90*/  FMUL R9, R8, UR4 ;  /* 0x0000000408097c20 */ /* 0x000fe20008400000 */
[----:B------:R-:W-:Y:S01]  /*21fa0*/  IMAD.WIDE.U32 R4, R3, R16, R4 ;  /* 0x0000001003047225 */ /* 0x000fe200078e0004 */
[----:B------:R-:W-:-:S03]  /*21fb0*/  ULDC UR4, c[0x0][0x154] ;  /* 0x0000550000047ab9 */ /* 0x000fc60000000800 */
[----:B------:R-:W-:Y:S01]  /*21fc0*/  IMAD R0, R7, R16, RZ ;  /* 0x0000001007007224 */ /* 0x000fe200078e02ff */
[----:B------:R-:W2:Y:S01]  /*21fd0*/  LDC R13, c[0x0][0x144] ;  /* 0x00005100ff0d7b82 */ /* 0x000ea20000000800 */
[----:B------:R-:W3:Y:S02]  /*21fe0*/  F2I.U32.TRUNC.NTZ R9, R9 ;  /* 0x0000000900097305 */ /* 0x000ee4000020f000 */
[----:B------:R-:W-:-:S04]  /*21ff0*/  IMAD R3, R3, R17, R0 ;  /* 0x0000001103037224 */ /* 0x000fc800078e0200 */
[----:B------:R-:W-:Y:S01]  /*22000*/  IMAD.IADD R3, R5, 0x1, R3 ;  /* 0x0000000105037824 */ /* 0x000fe200078e0203 */
[----:B------:R-:W4:Y:S04]  /*22010*/  LDC R12, c[0x0][0x608] ;  /* 0x00018200ff0c7b82 */ /* 0x000f280000000800 */
[-C--:B0-----:R-:W-:Y:S02]  /*22020*/  SHF.R.U64 R8, R4, R6.reuse, R3 ;  /* 0x0000000604087219 */ /* 0x081fe40000001203 */
[----:B------:R-:W-:Y:S02]  /*22030*/  I2FP.F32.U32 R4, R11 ;  /* 0x0000000b00047245 */ /* 0x000fe40000201000 */
[----:B------:R-:W0:Y:S01]  /*22040*/  LDC R7, c[0x0][0x658] ;  /* 0x00019600ff077b82 */ /* 0x000e220000000800 */
[----:B-1----:R-:W-:Y:S01]  /*22050*/  ISETP.NE.U32.AND P0, PT, R20, RZ, PT ;  /* 0x000000ff1400720c */ /* 0x002fe20003f05070 */
[----:B---3--:R-:W-:Y:S01]  /*22060*/  IMAD.MOV R0, RZ, RZ, -R9 ;  /* 0x000000ffff007224 */ /* 0x008fe200078e0a09 */
[----:B------:R-:W-:Y:S01]  /*22070*/  SHF.R.U32.HI R3, RZ, R6, R3 ;  /* 0x00000006ff037219 */ /* 0x000fe20000011603 */
[----:B------:R-:W-:Y:S01]  /*22080*/  FMUL R4, R4, UR4 ;  /* 0x0000000404047c20 */ /* 0x000fe20008400000 */
[----:B------:R-:W-:Y:S01]  /*22090*/  ISETP.NE.AND.EX P0, PT, R21, RZ, PT, P0 ;  /* 0x000000ff1500720c */ /* 0x000fe20003f05300 */
[----:B------:R-:W-:-:S02]  /*220a0*/  IMAD.MOV.U32 R6, RZ, RZ, -0x1 ;  /* 0xffffffffff067424 */ /* 0x000fc400078e00ff */
[----:B------:R-:W1:Y:S01]  /*220b0*/  LDC R14, c[0x0][0x148] ;  /* 0x00005200ff0e7b82 */ /* 0x000e620000000800 */
[----:B--2---:R-:W-:Y:S02]  /*220c0*/  IMAD R18, R13, R0, R2 ;  /* 0x000000000d127224 */ /* 0x004fe400078e0202 */
[----:B------:R-:W-:-:S05]  /*220d0*/  IMAD.MOV.U32 R2, RZ, RZ, 0x1 ;  /* 0x00000001ff027424 */ /* 0x000fca00078e00ff */
[----:B------:R-:W2:Y:S01]  /*220e0*/  LDC R16, c[0x0][0x600] ;  /* 0x00018000ff107b82 */ /* 0x000ea20000000800 */
[-CC-:B----4-:R-:W-:Y:S02]  /*220f0*/  SHF.R.U64 R13, R8, R12.reuse, R3.reuse ;  /* 0x0000000c080d7219 */ /* 0x190fe40000001203 */
[----:B------:R-:W-:Y:S02]  /*22100*/  SHF.R.U32.HI R0, RZ, R12, R3 ;  /* 0x0000000cff007219 */ /* 0x000fe40000011603 */
[----:B------:R3:W4:Y:S03]  /*22110*/  F2I.U32.TRUNC.NTZ R12, R4 ;  /* 0x00000004000c7305 */ /* 0x000726000020f000 */
[----:B------:R-:W1:Y:S01]  /*22120*/  LDC R17, c[0x0][0x648] ;  /* 0x00019200ff117b82 */ /* 0x000e620000000800 */
[-C--:B0-----:R-:W-:Y:S02]  /*22130*/  SHF.R.U64 R15, R13, R7.reuse, R0 ;  /* 0x000000070d0f7219 */ /* 0x081fe40000001200 */
[----:B------:R-:W-:-:S02]  /*22140*/  SHF.L.U32 R6, R6, R7, RZ ;  /* 0x0000000706067219 */ /* 0x000fc400000006ff */
[-C--:B------:R-:W-:Y:S01]  /*22150*/  SHF.L.U32 R22, R2, R7.reuse, RZ ;  /* 0x0000000702167219 */ /* 0x080fe200000006ff */
[----:B------:R-:W-:Y:S01]  /*22160*/  IMAD.MOV.U32 R2, RZ, RZ, R15 ;  /* 0x000000ffff027224 */ /* 0x000fe200078e000f */
[----:B------:R-:W-:Y:S01]  /*22170*/  SHF.R.U32.HI R3, RZ, R7, R0 ;  /* 0x00000007ff037219 */ /* 0x000fe20000011600 */
[----:B------:R-:W0:Y:S01]  /*22180*/  LDC R19, c[0x0][0x638] ;  /* 0x00018e00ff137b82 */ /* 0x000e220000000800 */
[----:B------:R-:W-:-:S07]  /*22190*/  LOP3.LUT R24, RZ, R6, RZ, 0x33, !PT ;  /* 0x00000006ff187212 */ /* 0x000fce00078e33ff */
        /* <DEDUP_REMOVED lines=12> */
.L_x_553:
[----:B-1----:R-:W-:Y:S01]  /*22260*/  SHF.R.U64 R3, R2, R17, R3 ;  /* 0x0000001102037219 */ /* 0x002fe20000001203 */
[----:B--2---:R-:W-:Y:S01]  /*22270*/  VIADD R7, R16, 0xffffffff ;  /* 0xffffffff10077836 */ /* 0x004fe20000000000 */
[----:B------:R-:W-:Y:S01]  /*22280*/  LOP3.LUT R0, R13, R24, RZ, 0xc0, !PT ;  /* 0x000000180d007212 */ /* 0x000fe200078ec0ff */
[----:B------:R-:W-:Y:S02]  /*22290*/  IMAD.MOV R12, RZ, RZ, -R12 ;  /* 0x000000ffff0c7224 */ /* 0x000fe400078e0a0c */
[----:B------:R-:W-:Y:S02]  /*222a0*/  IMAD.MOV R2, RZ, RZ, -R3 ;  /* 0x000000ffff027224 */ /* 0x000fe400078e0a03 */
[----:B------:R-:W-:Y:S01]  /*222b0*/  IMAD R5, R22, R3, R0 ;  /* 0x0000000316057224 */ /* 0x000fe200078e0200 */
[----:B------:R-:W-:Y:S01]  /*222c0*/  LOP3.LUT R3, R8, R7, RZ, 0xc0, !PT ;  /* 0x0000000708037212 */ /* 0x000fe200078ec0ff */
[----:B------:R-:W-:Y:S02]  /*222d0*/  @P4 IMAD R18, R14, R12, R11 ;  /* 0x0000000c0e124224 */ /* 0x000fe400078e020b */
[----:B0-----:R-:W-:-:S02]  /*222e0*/  IMAD R0, R2, R19, R15 ;  /* 0x0000001302007224 */ /* 0x001fc400078e020f */
[----:B------:R-:W-:Y:S02]  /*222f0*/  IMAD.MOV.U32 R4, RZ, RZ, 0x1 ;  /* 0x00000001ff047424 */ /* 0x000fe400078e00ff */
[----:B------:R-:W-:Y:S02]  /*22300*/  IMAD R5, R5, R23, R18 ;  /* 0x0000001705057224 */ /* 0x000fe400078e0212 */
[----:B------:R-:W-:Y:S01]  /*22310*/  IMAD R2, R0, R16, R3 ;  /* 0x0000001000027224 */ /* 0x000fe200078e0203 */
[----:B------:R-:W-:-:S04]  /*22320*/  PRMT R0, R4, 0x7610, R0 ;  /* 0x0000761004007816 */ /* 0x000fc80000000000 */
[----:B------:R-:W-:Y:S02]  /*22330*/  SEL R4, R2, R5, !P4 ;  /* 0x0000000502047207 */ /* 0x000fe40006000000 */
[----:B------:R-:W-:-:S07]  /*22340*/  SEL R5, R5, R2, !P4 ;  /* 0x0000000205057207 */ /* 0x000fce0006000000 */
.L_x_551:
[----:B------:R-:W-:-:S08]  /*22350*/  NOP ;  /* 0x0000000000007918 */ /* 0x000fd00000000000 */
[----:B------:R-:W0:-:S00]  /*22360*/  USETMAXREG.DEALLOC.CTAPOOL 0x18 ;  /* 0x00000018000079c8 */ /* 0x000e0000080e0500 */
[----:B------:R-:W-:-:S13]  /*22370*/  ISETP.NE.AND P0, PT, RZ, UR8, PT ;  /* 0x00000008ff007c0c */ /* 0x000fda000bf05270 */
[----:B------:R-:W-:Y:S05]  /*22380*/  @P0 EXIT ;  /* 0x000000000000094d */ /* 0x000fea0003800000 */
[----:B0-----:R-:W-:Y:S01]  /*22390*/  LOP3.LUT P0, RZ, R0, 0xff, RZ, 0xc0, !PT ;  /* 0x000000ff00ff7812 */ /* 0x001fe2000780c0ff */
[----:B------:R-:W-:Y:S02]  /*223a0*/  IMAD.MOV.U32 R6, RZ, RZ, 0x1 ;  /* 0x00000001ff067424 */ /* 0x000fe400078e00ff */
[----:B------:R-:W-:-:S10]  /*223b0*/  IMAD.MOV.U32 R7, RZ, RZ, RZ ;  /* 0x000000ffff077224 */ /* 0x000fd400078e00ff */
[----:B------:R-:W-:Y:S05]  /*223c0*/  @!P0 BRA `(.L_x_554) ;  /* 0x0000000c00448947 */ /* 0x000fea0003800000 */
[----:B------:R-:W0:Y:S01]  /*223d0*/  LDC R0, c[0x0][0x28c] ;  /* 0x0000a300ff007b82 */ /* 0x000e220000000800 */
[----:B------:R-:W1:Y:S01]  /*223e0*/  S2R R2, SR_TID.X ;  /* 0x0000000000027919 */ /* 0x000e620000002100 */
[----:B------:R-:W-:Y:S01]  /*223f0*/  ULDC UR5, c[0x0][0x658] ;  /* 0x0001960000057ab9 */ /* 0x000fe20000000800 */
[----:B------:R-:W-:Y:S01]  /*22400*/  UMOV UR7, 0xffffffff ;  /* 0xffffffff00077882 */ /* 0x000fe20000000000 */
[----:B------:R-:W-:Y:S01]  /*22410*/  ULDC UR6, c[0x0][0xc] ;  /* 0x0000030000067ab9 */ /* 0x000fe20000000800 */
[----:B------:R-:W-:Y:S01]  /*22420*/  USHF.L.U32 UR8, UR7, UR5, URZ ;  /* 0x0000000507087299 */ /* 0x000fe2000800063f */
[----:B------:R-:W-:Y:S01]  /*22430*/  BSSY B0, `(.L_x_554) ;  /* 0x00000ca000007945 */ /* 0x000fe20003800000 */
[----:B------:R-:W-:Y:S01]  /*22440*/  UMOV UR9, 0x1 ;  /* 0x0000000100097882 */ /* 0x000fe20000000000 */
[----:B------:R-:W-:Y:S01]  /*22450*/  ULDC UR7, c[0x0][0x10] ;  /* 0x0000040000077ab9 */ /* 0x000fe20000000800 */
[----:B------:R-:W-:Y:S01]  /*22460*/  USHF.L.U32 UR18, UR9, UR5, URZ ;  /* 0x0000000509127299 */ /* 0x000fe2000800063f */
[----:B------:R-:W-:Y:S01]  /*22470*/  IMAD.MOV.U32 R9, RZ, RZ, 0x1 ;  /* 0x00000001ff097424 */ /* 0x000fe200078e00ff */
[----:B------:R-:W-:Y:S01]  /*22480*/  UIMAD.WIDE.U32 UR6, UR6, UR7, URZ ;  /* 0x00000007060672a5 */ /* 0x000fe2000f8e003f */
[----:B------:R-:W-:Y:S01]  /*22490*/  IMAD.MOV.U32 R6, RZ, RZ, 0x1 ;  /* 0x00000001ff067424 */ /* 0x000fe200078e00ff */
[----:B------:R-:W-:Y:S01]  /*224a0*/  ULDC UR5, c[0x0][0x14] ;  /* 0x0000050000057ab9 */ /* 0x000fe20000000800 */
[----:B------:R-:W-:Y:S01]  /*224b0*/  IMAD.MOV.U32 R7, RZ, RZ, RZ ;  /* 0x000000ffff077224 */ /* 0x000fe200078e00ff */
[----:B------:R-:W-:-:S02]  /*224c0*/  UIMAD.WIDE.U32 UR20, UR6, UR5, URZ ;  /* 0x00000005061472a5 */ /* 0x000fc4000f8e003f */
[----:B------:R-:W-:Y:S01]  /*224d0*/  UIMAD UR16, UR7, UR5, URZ ;  /* 0x00000005071072a4 */ /* 0x000fe2000f8e023f */
[----:B------:R-:W-:Y:S01]  /*224e0*/  ULDC UR4, c[0x0][0x600] ;  /* 0x0001800000047ab9 */ /* 0x000fe20000000800 */
[----:B------:R-:W-:Y:S02]  /*224f0*/  ULOP3.LUT UR24, UR13, 0x2, URZ, 0xfc, !UPT ;  /* 0x000000020d187892 */ /* 0x000fe4000f8efc3f */
[----:B------:R-:W-:Y:S01]  /*22500*/  UIADD3 UR4, UR4, -0x1, URZ ;  /* 0xffffffff04047890 */ /* 0x000fe2000fffe03f */
[----:B0-----:R-:W-:Y:S01]  /*22510*/  VIADD R0, R0, 0x1f ;  /* 0x0000001f00007836 */ /* 0x001fe20000000000 */
[----:B------:R-:W-:Y:S02]  /*22520*/  ULOP3.LUT UR17, URZ, UR8, URZ, 0x33, !UPT ;  /* 0x000000083f117292 */ /* 0x000fe4000f8e333f */
[----:B------:R-:W-:Y:S02]  /*22530*/  UIADD3 UR16, UR21, UR16, URZ ;  /* 0x0000001015107290 */ /* 0x000fe4000fffe03f */
[----:B------:R-:W-:Y:S01]  /*22540*/  SHF.R.S32.HI R3, RZ, 0x1f, R0 ;  /* 0x0000001fff037819 */ /* 0x000fe20000011400 */
[----:B------:R-:W-:-:S03]  /*22550*/  ULDC.64 UR22, c[0x0][0x198] ;  /* 0x0000660000167ab9 */ /* 0x000fc60000000a00 */
[----:B------:R-:W-:Y:S02]  /*22560*/  LEA.HI R0, R3, R0, RZ, 0x5 ;  /* 0x0000000003007211 */ /* 0x000fe400078f28ff */
[C---:B-1----:R-:W-:Y:S02]  /*22570*/  LOP3.LUT P2, RZ, R2.reuse, 0x7f, RZ, 0xc0, !PT ;  /* 0x0000007f02ff7812 */ /* 0x042fe4000784c0ff */
[----:B------:R-:W-:Y:S02]  /*22580*/  SHF.R.S32.HI R0, RZ, 0x5, R0 ;  /* 0x00000005ff007819 */ /* 0x000fe40000011400 */
[----:B------:R-:W-:-:S03]  /*22590*/  LOP3.LUT P0, RZ, R2, 0x1f, RZ, 0xc0, !PT ;  /* 0x0000001f02ff7812 */ /* 0x000fc6000780c0ff */
[----:B------:R-:W-:Y:S01]  /*225a0*/  VIADD R14, R0, 0x1 ;  /* 0x00000001000e7836 */ /* 0x000fe20000000000 */
[----:B------:R-:W-:-:S13]  /*225b0*/  PLOP3.LUT P0, PT, P0, P2, PT, 0x8a, 0x0 ;  /* 0x000000000000781c */ /* 0x000fda0000705172 */
.L_x_566:
[----:B------:R-:W-:-:S03]  /*225c0*/  UMOV UR5, 0xffffffff ;  /* 0xffffffff00057882 */ /* 0x000fc60000000000 */
[----:B------:R-:W-:Y:S05]  /*225d0*/  BRA.DIV UR5, `(.L_x_555) ;  /* 0x0000001605247947 */ /* 0x000fea000b800000 */
[----:B------:R-:W-:-:S13]  /*225e0*/  ELECT P1, URZ, PT ;  /* 0x00000000003f782f */ /* 0x000fda0003820000 */
.L_x_587:
[----:B------:R-:W0:Y:S01]  /*225f0*/  LDC R2, c[0x0][0x28c] ;  /* 0x0000a300ff027b82 */ /* 0x000e220000000800 */
[----:B------:R-:W-:Y:S01]  /*22600*/  BSSY B1, `(.L_x_556) ;  /* 0x0000035000017945 */ /* 0x000fe20003800000 */
[----:B0-----:R-:W-:-:S13]  /*22610*/  ISETP.LT.OR P1, PT, R2, 0x1, !P1 ;  /* 0x000000010200780c */ /* 0x001fda0004f21670 */
[----:B------:R-:W-:Y:S05]  /*22620*/  @P1 BRA `(.L_x_557) ;  /* 0x0000000000c81947 */ /* 0x000fea0003800000 */
[----:B------:R-:W-:Y:S02]  /*22630*/  IMAD.SHL.U32 R4, R4, 0x100, RZ ;  /* 0x0000010004047824 */ /* 0x000fe400078e00ff */
[----:B------:R-:W-:Y:S02]  /*22640*/  IMAD.SHL.U32 R5, R5, 0x100, RZ ;  /* 0x0000010005057824 */ /* 0x000fe400078e00ff */
[----:B------:R-:W-:Y:S02]  /*22650*/  IMAD.MOV.U32 R13, RZ, RZ, RZ ;  /* 0x000000ffff0d7224 */ /* 0x000fe400078e00ff */
[----:B------:R-:W-:Y:S02]  /*22660*/  IMAD.MOV.U32 R3, RZ, RZ, R14 ;  /* 0x000000ffff037224 */ /* 0x000fe400078e000e */
[----:B------:R-:W-:Y:S02]  /*22670*/  IMAD.MOV.U32 R2, RZ, RZ, R6 ;  /* 0x000000ffff027224 */ /* 0x000fe400078e0006 */
[----:B------:R-:W-:-:S07]  /*22680*/  IMAD.MOV.U32 R8, RZ, RZ, R7 ;  /* 0x000000ffff087224 */ /* 0x000fce00078e0007 */
.L_x_561:
[----:B------:R-:W0:Y:S01]  /*22690*/  S2R R12, SR_CgaCtaId ;  /* 0x00000000000c7919 */ /* 0x000e220000008800 */
[----:B------:R-:W-:-:S04]  /*226a0*/  MOV R11, 0x400 ;  /* 0x00000400000b7802 */ /* 0x000fc80000000f00 */
[----:B0-----:R-:W-:Y:S02]  /*226b0*/  LEA R15, R12, R11, 0x18 ;  /* 0x0000000b0c0f7211 */ /* 0x001fe400078ec0ff */
[----:B------:R-:W-:Y:S01]  /*226c0*/  SHF.L.U32 R11, R2, 0x1f, RZ ;  /* 0x0000001f020b7819 */ /* 0x000fe200000006ff */
[----:B------:R-:W0:Y:S02]  /*226d0*/  @!P2 LDC R12, c[0x0][0x500] ;  /* 0x00014000ff0cab82 */ /* 0x000e240000000800 */
[----:B------:R-:W-:-:S04]  /*226e0*/  IMAD R16, R8, 0x8, R15 ;  /* 0x0000000808107824 */ /* 0x000fc800078e020f */
[----:B------:R-:W1:Y:S02]  /*226f0*/  SYNCS.PHASECHK.TRANS64.TRYWAIT P1, [R16+URZ+0x70], R11 ;  /* 0x0000700b100075a7 */ /* 0x000e64000802017f */
[----:B-1----:R-:W-:Y:S05]  /*22700*/  @!P1 BRA `(.L_x_558) ;  /* 0x0000001000f89947 */ /* 0x002fea0003800000 */
.L_x_588:
[----:B------:R-:W-:Y:S01]  /*22710*/  UPRMT UR5, UR24, 0x9910, URZ ;  /* 0x0000991018057896 */ /* 0x000fe2000800003f */
[----:B0-----:R0:W-:Y:S03]  /*22720*/  @!P2 SYNCS.ARRIVE.TRANS64 RZ, [R16+URZ], R12 ;  /* 0x0000000c10ffa9a7 */ /* 0x0011e6000800003f */
[----:B------:R-:W-:-:S06]  /*22730*/  UISETP.NE.AND UP0, UPT, UR5, 0x2, UPT ;  /* 0x000000020500788c */ /* 0x000fcc000bf05270 */
[----:B------:R-:W-:-:S13]  /*22740*/  PLOP3.LUT P1, PT, PT, PT, UP0, 0x80, 0x0 ;  /* 0x000000000000781c */ /* 0x000fda0003f2f008 */
[----:B0-----:R-:W-:Y:S05]  /*22750*/  @P1 BRA `(.L_x_559) ;  /* 0x0000000000041947 */ /* 0x001fea0003800000 */
[----:B------:R-:W-:Y:S01]  /*22760*/  BPT.TRAP 0x1 ;  /* 0x000000040000795c */ /* 0x000fe20000300000 */
.L_x_559:
[----:B------:R-:W-:Y:S05]  /*22770*/  @P0 BRA `(.L_x_560) ;  /* 0x0000000000040947 */ /* 0x000fea0003800000 */
[----:B------:R-:W-:Y:S01]  /*22780*/  BPT.TRAP 0x1 ;  /* 0x000000040000795c */ /* 0x000fe20000300000 */
.L_x_560:
[----:B------:R-:W-:Y:S01]  /*22790*/  IMAD R15, R8, 0x2000, R15 ;  /* 0x00002000080f7824 */ /* 0x000fe200078e020f */
[----:B------:R-:W-:Y:S01]  /*227a0*/  R2UR UR9, R16 ;  /* 0x00000000100972ca */ /* 0x000fe200000e0000 */
[----:B------:R-:W-:Y:S01]  /*227b0*/  VIADD R3, R3, 0xffffffff ;  /* 0xffffffff03037836 */ /* 0x000fe20000000000 */
[----:B------:R-:W-:Y:S01]  /*227c0*/  UIADD3 UR6, UP0, UR22, 0xf0, URZ ;  /* 0x000000f016067890 */ /* 0x000fe2000ff1e03f */
[----:B------:R-:W-:Y:S01]  /*227d0*/  R2UR UR11, R5 ;  /* 0x00000000050b72ca */ /* 0x000fe200000e0000 */
[----:B------:R-:W-:Y:S01]  /*227e0*/  UIADD3 UR26, UP1, UR22, 0x1f0, URZ ;  /* 0x000001f0161a7890 */ /* 0x000fe2000ff3e03f */
[----:B------:R-:W-:Y:S01]  /*227f0*/  R2UR UR5, R15 ;  /* 0x000000000f0572ca */ /* 0x000fe200000e0000 */
[----:B------:R-:W-:Y:S01]  /*22800*/  UIADD3.X UR7, URZ, UR23, URZ, UP0, !UPT ;  /* 0x000000173f077290 */ /* 0x000fe200087fe43f */
[----:B------:R-:W-:Y:S01]  /*22810*/  R2UR UR10, R13 ;  /* 0x000000000d0a72ca */ /* 0x000fe200000e0000 */
[----:B------:R-:W-:Y:S01]  /*22820*/  VIADD R8, R8, 0x1 ;  /* 0x0000000108087836 */ /* 0x000fe20000000000 */
[----:B------:R-:W-:Y:S01]  /*22830*/  R2UR UR12, R10 ;  /* 0x000000000a0c72ca */ /* 0x000fe200000e0000 */
[----:B------:R-:W-:Y:S01]  /*22840*/  UIADD3.X UR27, URZ, UR23, URZ, UP1, !UPT ;  /* 0x000000173f1b7290 */ /* 0x000fe20008ffe43f */
[----:B------:R-:W-:Y:S01]  /*22850*/  R2UR UR19, R4 ;  /* 0x00000000041372ca */ /* 0x000fe200000e0000 */
[----:B------:R-:W-:Y:S01]  /*22860*/  UMOV UR14, 0x0 ;  /* 0x00000000000e7882 */ /* 0x000fe20000000000 */
[----:B------:R-:W-:Y:S01]  /*22870*/  ISETP.GT.AND P3, PT, R3, 0x1, PT ;  /* 0x000000010300780c */ /* 0x000fe20003f64270 */
[----:B------:R-:W-:Y:S01]  /*22880*/  UMOV UR15, 0x10000000 ;  /* 0x10000000000f7882 */ /* 0x000fe20000000000 */
[----:B------:R-:W-:Y:S01]  /*22890*/  ISETP.NE.AND P1, PT, R8, 0xe, PT ;  /* 0x0000000e0800780c */ /* 0x000fe20003f25270 */
[----:B------:R-:W-:-:S02]  /*228a0*/  VIADD R13, R13, 0x20 ;  /* 0x000000200d0d7836 */ /* 0x000fc40000000000 */
[----:B------:R-:W-:Y:S01]  /*228b0*/  UIADD3 UR8, UR5, 0x200, URZ ;  /* 0x0000020005087890 */ /* 0x000fe2000fffe03f */
[----:B-1----:R-:W-:Y:S01]  /*228c0*/  SEL R11, RZ, 0x1, P1 ;  /* 0x00000001ff0b7807 */ /* 0x002fe20000800000 */
[----:B------:R-:W-:Y:S01]  /*228d0*/  UIADD3 UR5, UR5, 0x1c200, URZ ;  /* 0x0001c20005057890 */ /* 0x000fe2000fffe03f */
[----:B------:R-:W-:Y:S02]  /*228e0*/  SEL R8, R8, RZ, P1 ;  /* 0x000000ff08087207 */ /* 0x000fe40000800000 */
[----:B------:R-:W-:-:S04]  /*228f0*/  LOP3.LUT R2, R2, R11, RZ, 0x3c, !PT ;  /* 0x0000000b02027212 */ /* 0x000fc800078e3cff */
[----:B------:R0:W-:Y:S02]  /*22900*/  UTMALDG.3D [UR8], [UR6], desc[UR14] ;  /* 0x00000e08060075b4 */ /* 0x0001e40008011000 */
[----:B0-----:R-:W-:Y:S01]  /*22910*/  UMOV UR8, UR5 ;  /* 0x0000000500087c82 */ /* 0x001fe20008000000 */
[----:B------:R-:W-:Y:S02]  /*22920*/  UMOV UR11, UR19 ;  /* 0x00000013000b7c82 */ /* 0x000fe40008000000 */
[----:B------:R0:W-:Y:S02]  /*22930*/  UTMALDG.3D [UR8], [UR26], desc[UR14] ;  /* 0x00000e081a0075b4 */ /* 0x0001e40008011000 */
[----:B0-----:R-:W-:Y:S05]  /*22940*/  @P3 BRA `(.L_x_561) ;  /* 0xfffffffc00503947 */ /* 0x001fea000383ffff */
.L_x_557:
[----:B------:R-:W-:Y:S05]  /*22950*/  BSYNC B1 ;  /* 0x0000000000017941 */ /* 0x000fea0003800000 */
.L_x_556:
[----:B------:R-:W2:Y:S01]  /*22960*/  LDL.LU R16, [R1+0x458] ;  /* 0x0004580001107983 */ /* 0x000ea20000300800 */
[----:B------:R-:W-:Y:S01]  /*22970*/  LOP3.LUT P1, RZ, R9, 0xff, RZ, 0xc0, !PT ;  /* 0x000000ff09ff7812 */ /* 0x000fe2000782c0ff */
[C---:B------:R-:W-:Y:S01]  /*22980*/  IMAD.IADD R4, R0.reuse, 0x1, R7 ;  /* 0x0000000100047824 */ /* 0x040fe200078e0207 */
[----:B------:R-:W-:Y:S01]  /*22990*/  ULDC.64 UR6, c[0x0][0x650] ;  /* 0x0001940000067ab9 */ /* 0x000fe20000000a00 */
[----:B------:R-:W3:Y:S01]  /*229a0*/  LDL.LU R15, [R1+0x45c] ;  /* 0x00045c00010f7983 */ /* 0x000ee20000300800 */
[----:B------:R-:W-:Y:S01]  /*229b0*/  ISETP.GE.U32.AND P3, PT, R0, 0xe, PT ;  /* 0x0000000e0000780c */ /* 0x000fe20003f66070 */
[----:B------:R-:W-:Y:S01]  /*229c0*/  BSSY B1, `(.L_x_562) ;  /* 0x000006e000017945 */ /* 0x000fe20003800000 */
[----:B------:R-:W-:Y:S01]  /*229d0*/  IMAD.MOV.U32 R10, RZ, RZ, -0x1 ;  /* 0xffffffffff0a7424 */ /* 0x000fe200078e00ff */
[----:B------:R-:W-:-:S06]  /*229e0*/  PRMT R9, RZ, 0x7610, R9 ;  /* 0x00007610ff097816 */ /* 0x000fcc0000000009 */
[----:B------:R-:W0:Y:S01]  /*229f0*/  @P1 S2R R3, SR_CgaCtaId ;  /* 0x0000000000031919 */ /* 0x000e220000008800 */
[----:B------:R-:W-:-:S04]  /*22a00*/  @P1 MOV R2, 0x400 ;  /* 0x0000040000021802 */ /* 0x000fc80000000f00 */
[----:B0-----:R-:W-:-:S04]  /*22a10*/  @P1 LEA R2, R3, R2, 0x18 ;  /* 0x0000000203021211 */ /* 0x001fc800078ec0ff */
[----:B------:R0:W-:Y:S01]  /*22a20*/  @P1 SYNCS.ARRIVE.TRANS64.A1T0 RZ, [R2+URZ+0xf8], RZ ;  /* 0x0000f8ff02ff19a7 */ /* 0x0001e2000810003f */
[----:B------:R-:W-:-:S04]  /*22a30*/  ISETP.GT.U32.AND P1, PT, R4, 0xd, PT ;  /* 0x0000000d0400780c */ /* 0x000fc80003f24070 */
[----:B------:R-:W-:Y:S02]  /*22a40*/  ISETP.LT.U32.AND P1, PT, R0, 0xe, P1 ;  /* 0x0000000e0000780c */ /* 0x000fe40000f21070 */
[----:B0-----:R-:W-:-:S05]  /*22a50*/  SHF.R.U32.HI R2, RZ, 0x1, R4 ;  /* 0x00000001ff027819 */ /* 0x001fca0000011604 */
[----:B------:R-:W-:-:S05]  /*22a60*/  IMAD.WIDE.U32 R2, R2, -0x6db6db6d, RZ ;  /* 0x9249249302027825 */ /* 0x000fca00078e00ff */
[----:B------:R-:W-:Y:S02]  /*22a70*/  SHF.R.U32.HI R5, RZ, 0x2, R3 ;  /* 0x00000002ff057819 */ /* 0x000fe40000011603 */
[----:B------:R-:W-:Y:S02]  /*22a80*/  SEL R3, RZ, 0x1, !P1 ;  /* 0x00000001ff037807 */ /* 0x000fe40004800000 */
[----:B------:R-:W-:Y:S01]  /*22a90*/  PRMT R2, RZ, 0x7610, R2 ;  /* 0x00007610ff027816 */ /* 0x000fe20000000002 */
[----:B------:R-:W-:Y:S01]  /*22aa0*/  IMAD R7, R5, -0xe, R4 ;  /* 0xfffffff205077824 */ /* 0x000fe200078e0204 */
[----:B------:R-:W-:Y:S01]  /*22ab0*/  LOP3.LUT R6, R6, R3, RZ, 0x3c, !PT ;  /* 0x0000000306067212 */ /* 0x000fe200078e3cff */
[----:B------:R-:W-:-:S03]  /*22ac0*/  IMAD.MOV.U32 R4, RZ, RZ, -0x1 ;  /* 0xffffffffff047424 */ /* 0x000fc600078e00ff */
[----:B------:R-:W-:Y:S01]  /*22ad0*/  @P3 LOP3.LUT R6, R6, 0x1, R5, 0x78, !PT ;  /* 0x0000000106063812 */ /* 0x000fe200078e7805 */
[----:B------:R-:W-:Y:S01]  /*22ae0*/  IMAD.MOV.U32 R5, RZ, RZ, -0x1 ;  /* 0xffffffffff057424 */ /* 0x000fe200078e00ff */
[----:B---3--:R-:W-:-:S04]  /*22af0*/  IADD3 R15, P1, R15, UR20, RZ ;  /* 0x000000140f0f7c10 */ /* 0x008fc8000ff3e0ff */
[----:B--2---:R-:W-:Y:S01]  /*22b00*/  IADD3.X R16, R16, UR16, RZ, P1, !PT ;  /* 0x0000001010107c10 */ /* 0x004fe20008ffe4ff */
[----:B------:R0:W-:Y:S01]  /*22b10*/  STL [R1+0x45c], R15 ;  /* 0x00045c0f01007387 */ /* 0x0001e20000100800 */
[----:B------:R-:W-:-:S03]  /*22b20*/  ISETP.GE.U32.AND P1, PT, R15, UR6, PT ;  /* 0x000000060f007c0c */ /* 0x000fc6000bf26070 */
[----:B------:R0:W-:Y:S01]  /*22b30*/  STL [R1+0x458], R16 ;  /* 0x0004581001007387 */ /* 0x0001e20000100800 */
[----:B------:R-:W-:-:S13]  /*22b40*/  ISETP.GE.U32.AND.EX P1, PT, R16, UR7, PT, P1 ;  /* 0x0000000710007c0c */ /* 0x000fda000bf26110 */
[----:B0-----:R-:W-:Y:S05]  /*22b50*/  @P1 BRA `(.L_x_563) ;  /* 0x0000000400501947 */ /* 0x001fea0003800000 */
[----:B------:R-:W0:Y:S01]  /*22b60*/  S2R R8, SR_CTAID.X ;  /* 0x0000000000087919 */ /* 0x000e220000002500 */
[----:B------:R-:W-:Y:S01]  /*22b70*/  ULDC UR5, c[0x0][0x150] ;  /* 0x0000540000057ab9 */ /* 0x000fe20000000800 */
[----:B------:R-:W1:Y:S01]  /*22b80*/  LDC R3, c[0x0][0x144] ;  /* 0x00005100ff037b82 */ /* 0x000e620000000800 */
[----:B------:R-:W-:Y:S01]  /*22b90*/  ULDC.64 UR6, c[0x0][0x628] ;  /* 0x00018a0000067ab9 */ /* 0x000fe20000000a00 */
[----:B------:R-:W2:Y:S01]  /*22ba0*/  S2R R5, SR_CTAID.Y ;  /* 0x0000000000057919 */ /* 0x000ea20000002600 */
[----:B------:R-:W-:Y:S01]  /*22bb0*/  ISETP.NE.U32.AND P1, PT, RZ, UR6, PT ;  /* 0x00000006ff007c0c */ /* 0x000fe2000bf25070 */
[----:B------:R-:W-:-:S03]  /*22bc0*/  ULDC UR8, c[0x0][0x630] ;  /* 0x00018c0000087ab9 */ /* 0x000fc60000000800 */
[----:B------:R-:W-:Y:S01]  /*22bd0*/  ISETP.NE.AND.EX P1, PT, RZ, UR7, PT, P1 ;  /* 0x00000007ff007c0c */ /* 0x000fe2000bf25310 */
[----:B------:R-:W3:Y:S01]  /*22be0*/  LDC R12, c[0x0][0x148] ;  /* 0x00005200ff0c7b82 */ /* 0x000ee20000000800 */
[----:B0-----:R-:W-:Y:S02]  /*22bf0*/  I2FP.F32.U32 R2, R8 ;  /* 0x0000000800027245 */ /* 0x001fe40000201000 */
[----:B--2---:R-:W-:-:S03]  /*22c00*/  I2FP.F32.U32 R4, R5 ;  /* 0x0000000500047245 */ /* 0x004fc60000201000 */
[----:B------:R-:W-:Y:S01]  /*22c10*/  FMUL R2, R2, UR5 ;  /* 0x0000000502027c20 */ /* 0x000fe20008400000 */
[----:B------:R-:W-:Y:S02]  /*22c20*/  ULDC UR5, c[0x0][0x154] ;  /* 0x0000550000057ab9 */ /* 0x000fe40000000800 */
[----:B------:R-:W-:-:S03]  /*22c30*/  FMUL R10, R4, UR5 ;  /* 0x00000005040a7c20 */ /* 0x000fc60008400000 */
[----:B------:R-:W0:Y:S08]  /*22c40*/  F2I.U32.TRUNC.NTZ R2, R2 ;  /* 0x0000000200027305 */ /* 0x000e30000020f000 */
[----:B------:R-:W2:Y:S01]  /*22c50*/  F2I.U32.TRUNC.NTZ R10, R10 ;  /* 0x0000000a000a7305 */ /* 0x000ea2000020f000 */
[----:B0-----:R-:W-:Y:S02]  /*22c60*/  IMAD.MOV R4, RZ, RZ, -R2 ;  /* 0x000000ffff047224 */ /* 0x001fe400078e0a02 */
[----:B------:R-:W-:-:S02]  /*22c70*/  IMAD.MOV.U32 R2, RZ, RZ, R15 ;  /* 0x000000ffff027224 */ /* 0x000fc400078e000f */
[----:B-1----:R-:W-:Y:S02]  /*22c80*/  IMAD R8, R3, R4, R8 ;  /* 0x0000000403087224 */ /* 0x002fe400078e0208 */
[----:B--2---:R-:W-:-:S04]  /*22c90*/  IMAD.MOV R3, RZ, RZ, -R10 ;  /* 0x000000ffff037224 */ /* 0x004fc800078e0a0a */
[----:B---3--:R-:W-:Y:S02]  /*22ca0*/  @P4 IMAD R8, R12, R3, R5 ;  /* 0x000000030c084224 */ /* 0x008fe400078e0205 */
[----:B------:R-:W-:Y:S01]  /*22cb0*/  IMAD.MOV.U32 R3, RZ, RZ, R16 ;  /* 0x000000ffff037224 */ /* 0x000fe200078e0010 */
[----:B------:R-:W-:Y:S06]  /*22cc0*/  @!P1 BRA `(.L_x_564) ;  /* 0x0000000000289947 */ /* 0x000fec0003800000 */
[----:B------:R-:W-:Y:S02]  /*22cd0*/  ULDC UR5, c[0x0][0x634] ;  /* 0x00018d0000057ab9 */ /* 0x000fe40000000800 */
[----:B------:R-:W-:-:S05]  /*22ce0*/  IADD3 R3, P1, R15, UR5, RZ ;  /* 0x000000050f037c10 */ /* 0x000fca000ff3e0ff */
[----:B------:R-:W-:-:S04]  /*22cf0*/  IMAD.X R11, RZ, RZ, R16, P1 ;  /* 0x000000ffff0b7224 */ /* 0x000fc800008e0610 */
[----:B------:R-:W-:-:S04]  /*22d00*/  IMAD.WIDE.U32 R4, R11, UR6, RZ ;  /* 0x000000060b047c25 */ /* 0x000fc8000f8e00ff */
[----:B------:R-:W-:-:S04]  /*22d10*/  IMAD.WIDE.U32 R4, P1, R3, UR7, R4 ;  /* 0x0000000703047c25 */ /* 0x000fc8000f820004 */
[----:B------:R-:W-:-:S04]  /*22d20*/  IMAD.WIDE.U32 R2, R3, UR6, RZ ;  /* 0x0000000603027c25 */ /* 0x000fc8000f8e00ff */
[----:B------:R-:W-:Y:S01]  /*22d30*/  IMAD.MOV.U32 R2, RZ, RZ, R5 ;  /* 0x000000ffff027224 */ /* 0x000fe200078e0005 */
[----:B------:R-:W-:Y:S01]  /*22d40*/  IADD3 RZ, P3, R3, R4, RZ ;  /* 0x0000000403ff7210 */ /* 0x000fe20007f7e0ff */
[----:B------:R-:W-:-:S04]  /*22d50*/  IMAD.X R3, RZ, RZ, RZ, P1 ;  /* 0x000000ffff037224 */ /* 0x000fc800008e06ff */
[----:B------:R-:W-:-:S08]  /*22d60*/  IMAD.WIDE.U32.X R2, R11, UR7, R2, P3 ;  /* 0x000000070b027c25 */ /* 0x000fd000098e0402 */
.L_x_564:
[--C-:B------:R-:W-:Y:S01]  /*22d70*/  SHF.R.U64 R10, R2, UR8, R3.reuse ;  /* 0x00000008020a7c19 */ /* 0x100fe20008001203 */
[----:B------:R-:W-:Y:S01]  /*22d80*/  ULDC.64 UR6, c[0x0][0x620] ;  /* 0x0001880000067ab9 */ /* 0x000fe20000000a00 */
[----:B------:R-:W-:Y:S01]  /*22d90*/  SHF.R.U32.HI R2, RZ, UR8, R3 ;  /* 0x00000008ff027c19 */ /* 0x000fe20008011603 */
[----:B------:R-:W-:Y:S01]  /*22da0*/  IMAD.MOV.U32 R3, RZ, RZ, R16 ;  /* 0x000000ffff037224 */ /* 0x000fe200078e0010 */
[----:B------:R-:W-:Y:S01]  /*22db0*/  IADD3 R11, P1, RZ, -R10, RZ ;  /* 0x8000000aff0b7210 */ /* 0x000fe20007f3e0ff */
[----:B------:R-:W-:-:S04]  /*22dc0*/  ULDC UR5, c[0x0][0x618] ;  /* 0x0001860000057ab9 */ /* 0x000fc80000000800 */
[----:B------:R-:W-:-:S04]  /*22dd0*/  IMAD.X R2, RZ, RZ, ~R2, P1 ;  /* 0x000000ffff027224 */ /* 0x000fc800008e0e02 */
[----:B------:R-:W-:-:S04]  /*22de0*/  IMAD R2, R2, UR6, RZ ;  /* 0x0000000602027c24 */ /* 0x000fc8000f8e02ff */
[----:B------:R-:W-:Y:S02]  /*22df0*/  IMAD R5, R11, UR7, R2 ;  /* 0x000000070b057c24 */ /* 0x000fe4000f8e0202 */
[----:B------:R-:W-:-:S04]  /*22e00*/  IMAD.MOV.U32 R2, RZ, RZ, R15 ;  /* 0x000000ffff027224 */ /* 0x000fc800078e000f */
[----:B------:R-:W-:Y:S01]  /*22e10*/  IMAD.WIDE.U32 R2, R11, UR6, R2 ;  /* 0x000000060b027c25 */ /* 0x000fe2000f8e0002 */
[----:B------:R-:W-:Y:S02]  /*22e20*/  ULDC.64 UR6, c[0x0][0x640] ;  /* 0x0001900000067ab9 */ /* 0x000fe40000000a00 */
[----:B------:R-:W-:Y:S01]  /*22e30*/  ISETP.NE.U32.AND P1, PT, RZ, UR6, PT ;  /* 0x00000006ff007c0c */ /* 0x000fe2000bf25070 */
[----:B------:R-:W-:-:S03]  /*22e40*/  IMAD.IADD R3, R3, 0x1, R5 ;  /* 0x0000000103037824 */ /* 0x000fc600078e0205 */
[----:B------:R-:W-:Y:S02]  /*22e50*/  ISETP.NE.AND.EX P1, PT, RZ, UR7, PT, P1 ;  /* 0x00000007ff007c0c */ /* 0x000fe4000bf25310 */
[--C-:B------:R-:W-:Y:S02]  /*22e60*/  SHF.R.U64 R11, R2, UR5, R3.reuse ;  /* 0x00000005020b7c19 */ /* 0x100fe40008001203 */
[----:B------:R-:W-:Y:S01]  /*22e70*/  SHF.R.U32.HI R2, RZ, UR5, R3 ;  /* 0x00000005ff027c19 */ /* 0x000fe20008011603 */
[----:B------:R-:W-:-:S03]  /*22e80*/  ULDC UR5, c[0x0][0x608] ;  /* 0x0001820000057ab9 */ /* 0x000fc60000000800 */
[--C-:B------:R-:W-:Y:S02]  /*22e90*/  SHF.R.U64 R12, R11, UR5, R2.reuse ;  /* 0x000000050b0c7c19 */ /* 0x100fe40008001202 */
[----:B------:R-:W-:Y:S01]  /*22ea0*/  SHF.R.U32.HI R3, RZ, UR5, R2 ;  /* 0x00000005ff037c19 */ /* 0x000fe20008011602 */
[----:B------:R-:W-:-:S03]  /*22eb0*/  ULDC UR5, c[0x0][0x658] ;  /* 0x0001960000057ab9 */ /* 0x000fc60000000800 */
[--C-:B------:R-:W-:Y:S02]  /*22ec0*/  SHF.R.U64 R13, R12, UR5, R3.reuse ;  /* 0x000000050c0d7c19 */ /* 0x100fe40008001203 */
[----:B------:R-:W-:-:S03]  /*22ed0*/  SHF.R.U32.HI R15, RZ, UR5, R3 ;  /* 0x00000005ff0f7c19 */ /* 0x000fc60008011603 */
[----:B------:R-:W-:Y:S02]  /*22ee0*/  IMAD.MOV.U32 R2, RZ, RZ, R13 ;  /* 0x000000ffff027224 */ /* 0x000fe400078e000d */
        /* <DEDUP_REMOVED lines=12> */
.L_x_565:
[----:B------:R-:W-:Y:S01]  /*22fb0*/  ULDC UR5, c[0x0][0x648] ;  /* 0x0001920000057ab9 */ /* 0x000fe20000000800 */
[----:B------:R-:W-:Y:S02]  /*22fc0*/  LOP3.LUT R12, R12, UR17, RZ, 0xc0, !PT ;  /* 0x000000110c0c7c12 */ /* 0x000fe4000f8ec0ff */
[----:B------:R-:W-:Y:S01]  /*22fd0*/  SHF.R.U64 R3, R2, UR5, R3 ;  /* 0x0000000502037c19 */ /* 0x000fe20008001203 */
[----:B------:R-:W-:-:S04]  /*22fe0*/  ULDC UR5, c[0x0][0x638] ;  /* 0x00018e0000057ab9 */ /* 0x000fc80000000800 */
[----:B------:R-:W-:Y:S02]  /*22ff0*/  IMAD.MOV R2, RZ, RZ, -R3 ;  /* 0x000000ffff027224 */ /* 0x000fe400078e0a03 */
[----:B------:R-:W-:Y:S02]  /*23000*/  IMAD R5, R3, UR18, R12 ;  /* 0x0000001203057c24 */ /* 0x000fe4000f8e020c */
[----:B------:R-:W-:Y:S01]  /*23010*/  IMAD R13, R2, UR5, R13 ;  /* 0x00000005020d7c24 */ /* 0x000fe2000f8e020d */
[----:B------:R-:W-:Y:S01]  /*23020*/  ULDC UR5, c[0x0][0x610] ;  /* 0x0001840000057ab9 */ /* 0x000fe20000000800 */
[----:B------:R-:W-:Y:S01]  /*23030*/  LOP3.LUT R2, R11, UR4, RZ, 0xc0, !PT ;  /* 0x000000040b027c12 */ /* 0x000fe2000f8ec0ff */
[----:B------:R-:W-:Y:S01]  /*23040*/  IMAD R8, R5, UR5, R8 ;  /* 0x0000000505087c24 */ /* 0x000fe2000f8e0208 */
[----:B------:R-:W-:-:S03]  /*23050*/  ULDC UR5, c[0x0][0x600] ;  /* 0x0001800000057ab9 */ /* 0x000fc60000000800 */
[----:B------:R-:W-:Y:S02]  /*23060*/  IMAD R13, R13, UR5, R2 ;  /* 0x000000050d0d7c24 */ /* 0x000fe4000f8e0202 */
[----:B------:R-:W-:-:S03]  /*23070*/  IMAD.MOV.U32 R2, RZ, RZ, 0x1 ;  /* 0x00000001ff027424 */ /* 0x000fc600078e00ff */
[----:B------:R-:W-:Y:S02]  /*23080*/  SEL R4, R13, R8, !P4 ;  /* 0x000000080d047207 */ /* 0x000fe40006000000 */
[----:B------:R-:W-:-:S07]  /*23090*/  SEL R5, R8, R13, !P4 ;  /* 0x0000000d08057207 */ /* 0x000fce0006000000 */
.L_x_563:
[----:B------:R-:W-:Y:S05]  /*230a0*/  BSYNC B1 ;  /* 0x0000000000017941 */ /* 0x000fea0003800000 */
.L_x_562:
[----:B------:R-:W-:-:S13]  /*230b0*/  LOP3.LUT P1, RZ, R2, 0xff, RZ, 0xc0, !PT ;  /* 0x000000ff02ff7812 */ /* 0x000fda000782c0ff */
[----:B------:R-:W-:Y:S05]  /*230c0*/  @P1 BRA `(.L_x_566) ;  /* 0xfffffff4003c1947 */ /* 0x000fea000383ffff */
[----:B------:R-:W-:Y:S05]  /*230d0*/  BSYNC B0 ;  /* 0x0000000000007941 */ /* 0x000fea0003800000 */
.L_x_554:
[----:B------:R-:W-:-:S03]  /*230e0*/  UMOV UR5, 0xffffffff ;  /* 0xffffffff00057882 */ /* 0x000fc60000000000 */
[----:B------:R-:W-:Y:S05]  /*230f0*/  BRA.DIV UR5, `(.L_x_567) ;  /* 0x0000000a05907947 */ /* 0x000fea000b800000 */
[----:B------:R-:W-:-:S13]  /*23100*/  ELECT P0, URZ, PT ;  /* 0x00000000003f782f */ /* 0x000fda0003800000 */
.L_x_591:
[----:B------:R-:W-:Y:S04]  /*23110*/  BSSY B0, `(.L_x_568) ;  /* 0x0000086000007945 */ /* 0x000fe80003800000 */
[----:B------:R-:W-:Y:S05]  /*23120*/  @!P0 BRA `(.L_x_569) ;  /* 0x0000000800108947 */ /* 0x000fea0003800000 */
[----:B------:R-:W-:-:S04]  /*23130*/  ULOP3.LUT UR5, UR13, 0x2, URZ, 0xfc, !UPT ;  /* 0x000000020d057892 */ /* 0x000fc8000f8efc3f */
[----:B------:R-:W-:-:S06]  /*23140*/  UISETP.NE.AND UP0, UPT, UR5, 0x3, UPT ;  /* 0x000000030500788c */ /* 0x000fcc000bf05270 */
[----:B------:R-:W-:-:S13]  /*23150*/  PLOP3.LUT P0, PT, PT, PT, UP0, 0x80, 0x0 ;  /* 0x000000000000781c */ /* 0x000fda0003f0f008 */
[----:B------:R-:W-:Y:S05]  /*23160*/  @!P0 BRA `(.L_x_570) ;  /* 0x0000000000048947 */ /* 0x000fea0003800000 */
[----:B------:R-:W-:Y:S01]  /*23170*/  BPT.TRAP 0x1 ;  /* 0x000000040000795c */ /* 0x000fe20000300000 */
.L_x_570:
[----:B------:R-:W0:Y:S01]  /*23180*/  S2R R3, SR_CgaCtaId ;  /* 0x0000000000037919 */ /* 0x000e220000008800 */
[----:B------:R-:W-:Y:S02]  /*23190*/  MOV R0, 0x400 ;  /* 0x0000040000007802 */ /* 0x000fe40000000f00 */
[----:B------:R-:W-:Y:S02]  /*231a0*/  SHF.L.U32 R2, R6, 0x1f, RZ ;  /* 0x0000001f06027819 */ /* 0x000fe400000006ff */
[----:B0-----:R-:W-:-:S05]  /*231b0*/  LEA R0, R3, R0, 0x18 ;  /* 0x0000000003007211 */ /* 0x001fca00078ec0ff */
[----:B------:R-:W-:-:S04]  /*231c0*/  VIADD R0, R0, 0x70 ;  /* 0x0000007000007836 */ /* 0x000fc80000000000 */
[----:B------:R-:W-:-:S04]  /*231d0*/  IMAD R3, R7, 0x8, R0 ;  /* 0x0000000807037824 */ /* 0x000fc800078e0200 */
[----:B------:R-:W0:Y:S02]  /*231e0*/  SYNCS.PHASECHK.TRANS64.TRYWAIT P0, [R3+URZ], R2 ;  /* 0x00000002030075a7 */ /* 0x000e24000800017f */
[----:B0-----:R-:W-:Y:S05]  /*231f0*/  @!P0 BRA `(.L_x_571) ;  /* 0x0000000800748947 */ /* 0x001fea0003800000 */
.L_x_592:
[----:B------:R-:W-:-:S05]  /*23200*/  VIADD R7, R7, 0x1 ;  /* 0x0000000107077836 */ /* 0x000fca0000000000 */
[----:B------:R-:W-:-:S04]  /*23210*/  ISETP.NE.AND P0, PT, R7, 0xe, PT ;  /* 0x0000000e0700780c */ /* 0x000fc80003f05270 */
[----:B0-----:R-:W-:Y:S02]  /*23220*/  SEL R3, RZ, 0x1, P0 ;  /* 0x00000001ff037807 */ /* 0x001fe40000000000 */
[----:B------:R-:W-:Y:S02]  /*23230*/  SEL R7, R7, RZ, P0 ;  /* 0x000000ff07077207 */ /* 0x000fe40000000000 */
[----:B------:R-:W-:-:S03]  /*23240*/  LOP3.LUT R6, R6, R3, RZ, 0x3c, !PT ;  /* 0x0000000306067212 */ /* 0x000fc600078e3cff */
[----:B------:R-:W-:Y:S01]  /*23250*/  IMAD R3, R7, 0x8, R0 ;  /* 0x0000000807037824 */ /* 0x000fe200078e0200 */
[----:B------:R-:W-:-:S04]  /*23260*/  SHF.L.U32 R2, R6, 0x1f, RZ ;  /* 0x0000001f06027819 */ /* 0x000fc800000006ff */
[----:B------:R-:W0:Y:S02]  /*23270*/  SYNCS.PHASECHK.TRANS64.TRYWAIT P0, [R3+URZ], R2 ;  /* 0x00000002030075a7 */ /* 0x000e24000800017f */
[----:B0-----:R-:W-:Y:S05]  /*23280*/  @!P0 BRA `(.L_x_572) ;  /* 0x0000000800648947 */ /* 0x001fea0003800000 */
.L_x_593:
[----:B0-----:R-:W-:-:S05]  /*23290*/  VIADD R2, R7, 0x1 ;  /* 0x0000000107027836 */ /* 0x001fca0000000000 */
[----:B------:R-:W-:-:S04]  /*232a0*/  ISETP.NE.AND P0, PT, R2, 0xe, PT ;  /* 0x0000000e0200780c */ /* 0x000fc80003f05270 */
[----:B------:R-:W-:Y:S02]  /*232b0*/  SEL R3, RZ, 0x1, P0 ;  /* 0x00000001ff037807 */ /* 0x000fe40000000000 */
[----:B------:R-:W-:Y:S02]  /*232c0*/  SEL R5, R2, RZ, P0 ;  /* 0x000000ff02057207 */ /* 0x000fe40000000000 */
[----:B------:R-:W-:-:S03]  /*232d0*/  LOP3.LUT R6, R6, R3, RZ, 0x3c, !PT ;  /* 0x0000000306067212 */ /* 0x000fc600078e3cff */
[----:B------:R-:W-:Y:S01]  /*232e0*/  IMAD R3, R5, 0x8, R0 ;  /* 0x0000000805037824 */ /* 0x000fe200078e0200 */
[----:B------:R-:W-:-:S04]  /*232f0*/  SHF.L.U32 R2, R6, 0x1f, RZ ;  /* 0x0000001f06027819 */ /* 0x000fc800000006ff */
[----:B------:R-:W0:Y:S02]  /*23300*/  SYNCS.PHASECHK.TRANS64.TRYWAIT P0, [R3+URZ], R2 ;  /* 0x00000002030075a7 */ /* 0x000e24000800017f */
[----:B0-----:R-:W-:Y:S05]  /*23310*/  @!P0 BRA `(.L_x_573) ;  /* 0x0000000800548947 */ /* 0x001fea0003800000 */
.L_x_594:
        /* <DEDUP_REMOVED lines=9> */
.L_x_595:
        /* <DEDUP_REMOVED lines=9> */
.L_x_596:
        /* <DEDUP_REMOVED lines=9> */
.L_x_597:
        /* <DEDUP_REMOVED lines=9> */
.L_x_598:
        /* <DEDUP_REMOVED lines=9> */
.L_x_599:
        /* <DEDUP_REMOVED lines=9> */
.L_x_600:
        /* <DEDUP_REMOVED lines=9> */
.L_x_601:
        /* <DEDUP_REMOVED lines=9> */
.L_x_602:
        /* <DEDUP_REMOVED lines=9> */
.L_x_603:
        /* <DEDUP_REMOVED lines=9> */
.L_x_604:
[----:B0-----:R-:W-:-:S05]  /*238c0*/  VIADD R2, R5, 0x1 ;  /* 0x0000000105027836 */ /* 0x001fca0000000000 */
[----:B------:R-:W-:-:S04]  /*238d0*/  ISETP.NE.AND P0, PT, R2, 0xe, PT ;  /* 0x0000000e0200780c */ /* 0x000fc80003f05270 */
[----:B------:R-:W-:Y:S02]  /*238e0*/  SEL R4, RZ, 0x1, P0 ;  /* 0x00000001ff047807 */ /* 0x000fe40000000000 */
[----:B------:R-:W-:Y:S02]  /*238f0*/  SEL R3, R2, RZ, P0 ;  /* 0x000000ff02037207 */ /* 0x000fe40000000000 */
[----:B------:R-:W-:-:S03]  /*23900*/  LOP3.LUT R4, R7, R4, RZ, 0x3c, !PT ;  /* 0x0000000407047212 */ /* 0x000fc600078e3cff */
[----:B------:R-:W-:Y:S01]  /*23910*/  IMAD R3, R3, 0x8, R0 ;  /* 0x0000000803037824 */ /* 0x000fe200078e0200 */
[----:B------:R-:W-:-:S07]  /*23920*/  SHF.L.U32 R0, R4, 0x1f, RZ ;  /* 0x0000001f04007819 */ /* 0x000fce00000006ff */
.L_x_584:
[----:B0-----:R0:W1:Y:S02]  /*23930*/  SYNCS.PHASECHK.TRANS64.TRYWAIT P0, [R3+URZ], R0 ;  /* 0x00000000030075a7 */ /* 0x001064000800017f */
[----:B-1----:R-:W-:Y:S05]  /*23940*/  @!P0 NANOSLEEP.SYNCS 0x989680 ;  /* 0x009896800000895d */ /* 0x002fea0003900000 */
[----:B------:R-:W1:Y:S02]  /*23950*/  @!P0 SYNCS.PHASECHK.TRANS64 P0, [R3+URZ], R0 ;  /* 0x00000000030085a7 */ /* 0x000e64000800007f */
[----:B-1----:R-:W-:Y:S05]  /*23960*/  @!P0 BRA `(.L_x_584) ;  /* 0xfffffffc00f08947 */ /* 0x002fea000383ffff */
.L_x_569:
[----:B------:R-:W-:Y:S05]  /*23970*/  BSYNC B0 ;  /* 0x0000000000007941 */ /* 0x000fea0003800000 */
.L_x_568:
[----:B------:R-:W-:Y:S05]  /*23980*/  EXIT ;  /* 0x000000000000794d */ /* 0x000fea0003800000 */
.L_x_18:
[----:B-1----:R-:W-:-:S04]  /*23990*/  IMAD.U32 R3, RZ, RZ, UR7 ;  /* 0x00000007ff037e24 */ /* 0x002fc8000f8e00ff */
[----:B------:R1:W4:Y:S03]  /*239a0*/  SYNCS.PHASECHK.TRANS64.TRYWAIT P0, [R3+URZ], R0 ;  /* 0x00000000030075a7 */ /* 0x000326000800017f */
[----:B----4-:R-:W-:Y:S05]  /*239b0*/  @!P0 NANOSLEEP.SYNCS 0x989680 ;  /* 0x009896800000895d */ /* 0x010fea0003900000 */
[----:B------:R-:W4:Y:S02]  /*239c0*/  @!P0 SYNCS.PHASECHK.TRANS64 P0, [R3+URZ], R0 ;  /* 0x00000000030085a7 */ /* 0x000f24000800007f */
[----:B----4-:R-:W-:Y:S05]  /*239d0*/  @!P0 BRA `(.L_x_18) ;  /* 0xfffffffc00ec8947 */ /* 0x010fea000383ffff */
[----:B------:R-:W-:Y:S05]  /*239e0*/  BRA `(.L_x_17) ;  /* 0xfffffdf000b07947 */ /* 0x000fea000383ffff */
.L_x_24:
[----:B-----5:R4:W-:Y:S02]  /*239f0*/  STL [R1+0x470], R0 ;  /* 0x0004700001007387 */ /* 0x0209e40000100800 */
[----:B----4-:R-:W-:-:S04]  /*23a00*/  IMAD.U32 R0, RZ, RZ, UR15 ;  /* 0x0000000fff007e24 */ /* 0x010fc8000f8e00ff */
[----:B------:R4:W0:Y:S03]  /*23a10*/  SYNCS.PHASECHK.TRANS64.TRYWAIT P0, [R0+URZ], R3 ;  /* 0x00000003000075a7 */ /* 0x000826000800017f */
[----:B0-----:R-:W-:Y:S05]  /*23a20*/  @!P0 NANOSLEEP.SYNCS 0x989680 ;  /* 0x009896800000895d */ /* 0x001fea0003900000 */
[----:B------:R4:W0:Y:S02]  /*23a30*/  @!P0 SYNCS.PHASECHK.TRANS64 P0, [R0+URZ], R3 ;  /* 0x00000003000085a7 */ /* 0x000824000800007f */
[----:B----4-:R4:W5:Y:S02]  /*23a40*/  LDL.LU R0, [R1+0x470] ;  /* 0x0004700001007983 */ /* 0x0109640000300800 */
[----:B0---4-:R-:W-:Y:S05]  /*23a50*/  @!P0 BRA `(.L_x_24) ;  /* 0xfffffffc00e48947 */ /* 0x011fea000383ffff */
[----:B------:R-:W-:Y:S05]  /*23a60*/  BRA `(.L_x_23) ;  /* 0xfffffe2800907947 */ /* 0x000fea000383ffff */
.L_x_555:
[----:B------:R-:W-:Y:S01]  /*23a70*/  BSSY B1, `(.L_x_585) ;  /* 0x0000006000017945 */ /* 0x000fe20003800000 */
[----:B------:R-:W-:-:S07]  /*23a80*/  IMAD.MOV.U32 R2, RZ, RZ, -0x1 ;  /* 0xffffffffff027424 */ /* 0x000fce00078e00ff */
[----:B------:R-:W-:Y:S05]  /*23a90*/  WARPSYNC.COLLECTIVE R2, `(.L_x_586) ;  /* 0x00000000020c7348 */ /* 0x000fea0003c00000 */
[----:B------:R-:W-:Y:S02]  /*23aa0*/  ELECT P1, UR62, PT ;  /* 0x00000000003e782f */ /* 0x000fe40003820000 */
[----:B------:R-:W-:Y:S01]  /*23ab0*/  MOV R2, UR62 ;  /* 0x0000003e00027c02 */ /* 0x000fe20008000f00 */
[----:B------:R-:W-:Y:S10]  /*23ac0*/  ENDCOLLECTIVE ;  /* 0x000000000000791b */ /* 0x000ff40003800000 */
.L_x_586:
[----:B------:R-:W-:Y:S05]  /*23ad0*/  BSYNC B1 ;  /* 0x0000000000017941 */ /* 0x000fea0003800000 */
.L_x_585:
[----:B------:R-:W-:Y:S05]  /*23ae0*/  BRA `(.L_x_587) ;  /* 0xffffffe800c07947 */ /* 0x000fea000383ffff */
.L_x_558:
[----:B-1----:R1:W2:Y:S02]  /*23af0*/  SYNCS.PHASECHK.TRANS64.TRYWAIT P1, [R16+URZ+0x70], R11 ;  /* 0x0000700b100075a7 */ /* 0x0022a4000802017f */
[----:B--2---:R-:W-:Y:S05]  /*23b00*/  @!P1 NANOSLEEP.SYNCS 0x989680 ;  /* 0x009896800000995d */ /* 0x004fea0003900000 */
[----:B------:R-:W2:Y:S02]  /*23b10*/  @!P1 SYNCS.PHASECHK.TRANS64 P1, [R16+URZ+0x70], R11 ;  /* 0x0000700b100095a7 */ /* 0x000ea4000802007f */
[----:B--2---:R-:W-:Y:S05]  /*23b20*/  @!P1 BRA `(.L_x_558) ;  /* 0xfffffffc00f09947 */ /* 0x004fea000383ffff */
[----:B------:R-:W-:Y:S05]  /*23b30*/  BRA `(.L_x_588) ;  /* 0xffffffe800f47947 */ /* 0x000fea000383ffff */
.L_x_567:
[----:B------:R-:W-:Y:S01]  /*23b40*/  BSSY B0, `(.L_x_589) ;  /* 0x0000006000007945 */ /* 0x000fe20003800000 */
[----:B------:R-:W-:-:S07]  /*23b50*/  IMAD.MOV.U32 R2, RZ, RZ, -0x1 ;  /* 0xffffffffff027424 */ /* 0x000fce00078e00ff */
[----:B------:R-:W-:Y:S05]  /*23b60*/  WARPSYNC.COLLECTIVE R2, `(.L_x_590) ;  /* 0x00000000020c7348 */ /* 0x000fea0003c00000 */
[----:B------:R-:W-:Y:S02]  /*23b70*/  ELECT P1, UR62, PT ;  /* 0x00000000003e782f */ /* 0x000fe40003820000 */
[----:B------:R-:W-:Y:S01]  /*23b80*/  MOV R2, UR62 ;  /* 0x0000003e00027c02 */ /* 0x000fe20008000f00 */
[----:B------:R-:W-:Y:S10]  /*23b90*/  ENDCOLLECTIVE ;  /* 0x000000000000791b */ /* 0x000ff40003800000 */
.L_x_590:
[----:B------:R-:W-:Y:S05]  /*23ba0*/  BSYNC B0 ;  /* 0x0000000000007941 */ /* 0x000fea0003800000 */
.L_x_589:
[----:B------:R-:W-:Y:S01]  /*23bb0*/  PLOP3.LUT P0, PT, P1, PT, PT, 0x80, 0x0 ;  /* 0x000000000000781c */ /* 0x000fe20000f0f070 */
[----:B------:R-:W-:-:S12]  /*23bc0*/  BRA `(.L_x_591) ;  /* 0xfffffff400507947 */ /* 0x000fd8000383ffff */
.L_x_571:
[----:B0-----:R0:W1:Y:S02]  /*23bd0*/  SYNCS.PHASECHK.TRANS64.TRYWAIT P0, [R3+URZ], R2 ;  /* 0x00000002030075a7 */ /* 0x001064000800017f */
[----:B-1----:R-:W-:Y:S05]  /*23be0*/  @!P0 NANOSLEEP.SYNCS 0x989680 ;  /* 0x009896800000895d */ /* 0x002fea0003900000 */
[----:B------:R-:W1:Y:S02]  /*23bf0*/  @!P0 SYNCS.PHASECHK.TRANS64 P0, [R3+URZ], R2 ;  /* 0x00000002030085a7 */ /* 0x000e64000800007f */
[----:B-1----:R-:W-:Y:S05]  /*23c00*/  @!P0 BRA `(.L_x_571) ;  /* 0xfffffffc00f08947 */ /* 0x002fea000383ffff */
[----:B------:R-:W-:Y:S05]  /*23c10*/  BRA `(.L_x_592) ;  /* 0xfffffff400787947 */ /* 0x000fea000383ffff */
.L_x_572:
[----:B0-----:R0:W1:Y:S02]  /*23c20*/  SYNCS.PHASECHK.TRANS64.TRYWAIT P0, [R3+URZ], R2 ;  /* 0x00000002030075a7 */ /* 0x001064000800017f */
[----:B-1----:R-:W-:Y:S05]  /*23c30*/  @!P0 NANOSLEEP.SYNCS 0x989680 ;  /* 0x009896800000895d */ /* 0x002fea0003900000 */
[----:B------:R-:W1:Y:S02]  /*23c40*/  @!P0 SYNCS.PHASECHK.TRANS64 P0, [R3+URZ], R2 ;  /* 0x00000002030085a7 */ /* 0x000e64000800007f */
[----:B-1----:R-:W-:Y:S05]  /*23c50*/  @!P0 BRA `(.L_x_572) ;  /* 0xfffffffc00f08947 */ /* 0x002fea000383ffff */
[----:B------:R-:W-:Y:S05]  /*23c60*/  BRA `(.L_x_593) ;  /* 0xfffffff400887947 */ /* 0x000fea000383ffff */
.L_x_573:
[----:B0-----:R0:W1:Y:S02]  /*23c70*/  SYNCS.PHASECHK.TRANS64.TRYWAIT P0, [R3+URZ], R2 ;  /* 0x00000002030075a7 */ /* 0x001064000800017f */
[----:B-1----:R-:W-:Y:S05]  /*23c80*/  @!P0 NANOSLEEP.SYNCS 0x989680 ;  /* 0x009896800000895d */ /* 0x002fea0003900000 */
[----:B------:R-:W1:Y:S02]  /*23c90*/  @!P0 SYNCS.PHASECHK.TRANS64 P0, [R3+URZ], R2 ;  /* 0x00000002030085a7 */ /* 0x000e64000800007f */
[----:B-1----:R-:W-:Y:S05]  /*23ca0*/  @!P0 BRA `(.L_x_573) ;  /* 0xfffffffc00f08947 */ /* 0x002fea000383ffff */
[----:B------:R-:W-:Y:S05]  /*23cb0*/  BRA `(.L_x_594) ;  /* 0xfffffff400987947 */ /* 0x000fea000383ffff */
.L_x_574:
[----:B0-----:R0:W1:Y:S02]  /*23cc0*/  SYNCS.PHASECHK.TRANS64.TRYWAIT P0, [R3+URZ], R2 ;  /* 0x00000002030075a7 */ /* 0x001064000800017f */
[----:B-1----:R-:W-:Y:S05]  /*23cd0*/  @!P0 NANOSLEEP.SYNCS 0x989680 ;  /* 0x009896800000895d */ /* 0x002fea0003900000 */
[----:B------:R-:W1:Y:S02]  /*23ce0*/  @!P0 SYNCS.PHASECHK.TRANS64 P0, [R3+URZ], R2 ;  /* 0x00000002030085a7 */ /* 0x000e64000800007f */
[----:B-1----:R-:W-:Y:S05]  /*23cf0*/  @!P0 BRA `(.L_x_574) ;  /* 0xfffffffc00f08947 */ /* 0x002fea000383ffff */
[----:B------:R-:W-:Y:S05]  /*23d00*/  BRA `(.L_x_595) ;  /* 0xfffffff400a87947 */ /* 0x000fea000383ffff */
.L_x_575:
[----:B0-----:R0:W1:Y:S02]  /*23d10*/  SYNCS.PHASECHK.TRANS64.TRYWAIT P0, [R3+URZ], R2 ;  /* 0x00000002030075a7 */ /* 0x001064000800017f */
[----:B-1----:R-:W-:Y:S05]  /*23d20*/  @!P0 NANOSLEEP.SYNCS 0x989680 ;  /* 0x009896800000895d */ /* 0x002fea0003900000 */
[----:B------:R-:W1:Y:S02]  /*23d30*/  @!P0 SYNCS.PHASECHK.TRANS64 P0, [R3+URZ], R2 ;  /* 0x00000002030085a7 */ /* 0x000e64000800007f */
[----:B-1----:R-:W-:Y:S05]  /*23d40*/  @!P0 BRA `(.L_x_575) ;  /* 0xfffffffc00f08947 */ /* 0x002fea000383ffff */
[----:B------:R-:W-:Y:S05]  /*23d50*/  BRA `(.L_x_596) ;  /* 0xfffffff400b87947 */ /* 0x000fea000383ffff */
.L_x_576:
[----:B0-----:R0:W1:Y:S02]  /*23d60*/  SYNCS.PHASECHK.TRANS64.TRYWAIT P0, [R3+URZ], R2 ;  /* 0x00000002030075a7 */ /* 0x001064000800017f */
[----:B-1----:R-:W-:Y:S05]  /*23d70*/  @!P0 NANOSLEEP.SYNCS 0x989680 ;  /* 0x009896800000895d */ /* 0x002fea0003900000 */
[----:B------:R-:W1:Y:S02]  /*23d80*/  @!P0 SYNCS.PHASECHK.TRANS64 P0, [R3+URZ], R2 ;  /* 0x00000002030085a7 */ /* 0x000e64000800007f */
[----:B-1----:R-:W-:Y:S05]  /*23d90*/  @!P0 BRA `(.L_x_576) ;  /* 0xfffffffc00f08947 */ /* 0x002fea000383ffff */
[----:B------:R-:W-:Y:S05]  /*23da0*/  BRA `(.L_x_597) ;  /* 0xfffffff400c87947 */ /* 0x000fea000383ffff */
.L_x_577:
[----:B0-----:R0:W1:Y:S02]  /*23db0*/  SYNCS.PHASECHK.TRANS64.TRYWAIT P0, [R3+URZ], R2 ;  /* 0x00000002030075a7 */ /* 0x001064000800017f */
[----:B-1----:R-:W-:Y:S05]  /*23dc0*/  @!P0 NANOSLEEP.SYNCS 0x989680 ;  /* 0x009896800000895d */ /* 0x002fea0003900000 */
[----:B------:R-:W1:Y:S02]  /*23dd0*/  @!P0 SYNCS.PHASECHK.TRANS64 P0, [R3+URZ], R2 ;  /* 0x00000002030085a7 */ /* 0x000e64000800007f */
[----:B-1----:R-:W-:Y:S05]  /*23de0*/  @!P0 BRA `(.L_x_577) ;  /* 0xfffffffc00f08947 */ /* 0x002fea000383ffff */
[----:B------:R-:W-:Y:S05]  /*23df0*/  BRA `(.L_x_598) ;  /* 0xfffffff400d87947 */ /* 0x000fea000383ffff */
.L_x_578:
[----:B0-----:R0:W1:Y:S02]  /*23e00*/  SYNCS.PHASECHK.TRANS64.TRYWAIT P0, [R3+URZ], R2 ;  /* 0x00000002030075a7 */ /* 0x001064000800017f */
[----:B-1----:R-:W-:Y:S05]  /*23e10*/  @!P0 NANOSLEEP.SYNCS 0x989680 ;  /* 0x009896800000895d */ /* 0x002fea0003900000 */
[----:B------:R-:W1:Y:S02]  /*23e20*/  @!P0 SYNCS.PHASECHK.TRANS64 P0, [R3+URZ], R2 ;  /* 0x00000002030085a7 */ /* 0x000e64000800007f */
[----:B-1----:R-:W-:Y:S05]  /*23e30*/  @!P0 BRA `(.L_x_578) ;  /* 0xfffffffc00f08947 */ /* 0x002fea000383ffff */
[----:B------:R-:W-:Y:S05]  /*23e40*/  BRA `(.L_x_599) ;  /* 0xfffffff400e87947 */ /* 0x000fea000383ffff */
.L_x_579:
[----:B0-----:R0:W1:Y:S02]  /*23e50*/  SYNCS.PHASECHK.TRANS64.TRYWAIT P0, [R3+URZ], R2 ;  /* 0x00000002030075a7 */ /* 0x001064000800017f */
[----:B-1----:R-:W-:Y:S05]  /*23e60*/  @!P0 NANOSLEEP.SYNCS 0x989680 ;  /* 0x009896800000895d */ /* 0x002fea0003900000 */
[----:B------:R-:W1:Y:S02]  /*23e70*/  @!P0 SYNCS.PHASECHK.TRANS64 P0, [R3+URZ], R2 ;  /* 0x00000002030085a7 */ /* 0x000e64000800007f */
[----:B-1----:R-:W-:Y:S05]  /*23e80*/  @!P0 BRA `(.L_x_579) ;  /* 0xfffffffc00f08947 */ /* 0x002fea000383ffff */
[----:B------:R-:W-:Y:S05]  /*23e90*/  BRA `(.L_x_600) ;  /* 0xfffffff400f87947 */ /* 0x000fea000383ffff */
.L_x_580:
[----:B0-----:R0:W1:Y:S02]  /*23ea0*/  SYNCS.PHASECHK.TRANS64.TRYWAIT P0, [R3+URZ], R2 ;  /* 0x00000002030075a7 */ /* 0x001064000800017f */
[----:B-1----:R-:W-:Y:S05]  /*23eb0*/  @!P0 NANOSLEEP.SYNCS 0x989680 ;  /* 0x009896800000895d */ /* 0x002fea0003900000 */
[----:B------:R-:W1:Y:S02]  /*23ec0*/  @!P0 SYNCS.PHASECHK.TRANS64 P0, [R3+URZ], R2 ;  /* 0x00000002030085a7 */ /* 0x000e64000800007f */
[----:B-1----:R-:W-:Y:S05]  /*23ed0*/  @!P0 BRA `(.L_x_580) ;  /* 0xfffffffc00f08947 */ /* 0x002fea000383ffff */
[----:B------:R-:W-:Y:S05]  /*23ee0*/  BRA `(.L_x_601) ;  /* 0xfffffff800087947 */ /* 0x000fea000383ffff */
.L_x_581:
[----:B0-----:R0:W1:Y:S02]  /*23ef0*/  SYNCS.PHASECHK.TRANS64.TRYWAIT P0, [R3+URZ], R2 ;  /* 0x00000002030075a7 */ /* 0x001064000800017f */
[----:B-1----:R-:W-:Y:S05]  /*23f00*/  @!P0 NANOSLEEP.SYNCS 0x989680 ;  /* 0x009896800000895d */ /* 0x002fea0003900000 */
[----:B------:R-:W1:Y:S02]  /*23f10*/  @!P0 SYNCS.PHASECHK.TRANS64 P0, [R3+URZ], R2 ;  /* 0x00000002030085a7 */ /* 0x000e64000800007f */
[----:B-1----:R-:W-:Y:S05]  /*23f20*/  @!P0 BRA `(.L_x_581) ;  /* 0xfffffffc00f08947 */ /* 0x002fea000383ffff */
[----:B------:R-:W-:Y:S05]  /*23f30*/  BRA `(.L_x_602) ;  /* 0xfffffff800187947 */ /* 0x000fea000383ffff */
.L_x_582:
[----:B0-----:R0:W1:Y:S02]  /*23f40*/  SYNCS.PHASECHK.TRANS64.TRYWAIT P0, [R3+URZ], R2 ;  /* 0x00000002030075a7 */ /* 0x001064000800017f */
[----:B-1----:R-:W-:Y:S05]  /*23f50*/  @!P0 NANOSLEEP.SYNCS 0x989680 ;  /* 0x009896800000895d */ /* 0x002fea0003900000 */
[----:B------:R-:W1:Y:S02]  /*23f60*/  @!P0 SYNCS.PHASECHK.TRANS64 P0, [R3+URZ], R2 ;  /* 0x00000002030085a7 */ /* 0x000e64000800007f */
[----:B-1----:R-:W-:Y:S05]  /*23f70*/  @!P0 BRA `(.L_x_582) ;  /* 0xfffffffc00f08947 */ /* 0x002fea000383ffff */
[----:B------:R-:W-:Y:S05]  /*23f80*/  BRA `(.L_x_603) ;  /* 0xfffffff800287947 */ /* 0x000fea000383ffff */
.L_x_583:
[----:B0-----:R0:W1:Y:S02]  /*23f90*/  SYNCS.PHASECHK.TRANS64.TRYWAIT P0, [R3+URZ], R2 ;  /* 0x00000002030075a7 */ /* 0x001064000800017f */
[----:B-1----:R-:W-:Y:S05]  /*23fa0*/  @!P0 NANOSLEEP.SYNCS 0x989680 ;  /* 0x009896800000895d */ /* 0x002fea0003900000 */
[----:B------:R-:W1:Y:S02]  /*23fb0*/  @!P0 SYNCS.PHASECHK.TRANS64 P0, [R3+URZ], R2 ;  /* 0x00000002030085a7 */ /* 0x000e64000800007f */
[----:B-1----:R-:W-:Y:S05]  /*23fc0*/  @!P0 BRA `(.L_x_583) ;  /* 0xfffffffc00f08947 */ /* 0x002fea000383ffff */
[----:B------:R-:W-:Y:S05]  /*23fd0*/  BRA `(.L_x_604) ;  /* 0xfffffff800387947 */ /* 0x000fea000383ffff */
.L_x_605:
[----:B------:R-:W-:-:S00]  /*23fe0*/  BRA `(.L_x_605) ;  /* 0xfffffffc00fc7947 */ /* 0x000fc0000383ffff */
[----:B------:R-:W-:-:S00]  /*23ff0*/  NOP ;  /* 0x0000000000007918 */ /* 0x000fc00000000000 */
        /* <DEDUP_REMOVED lines=8> */
.L_x_606:


//--------------------- .nv.shared._ZN7cutlass13device_kernelINS_4gemm6kernel13GemmUniversalIN4cute5tupleIJiiiiEEENS1_10collective13CollectiveMmaINS1_37MainloopSm90TmaGmmaWarpSpecializedFP8ILi14ENS5_IJNS4_1CILi1EEESB_SB_EEENS1_35KernelTmaWarpSpecializedCooperativeEEENS5_IJNSA_ILi256EEESF_NSA_ILi32EEEEEENS_12float_e4m3_tENS5_IJlSB_lEEESI_SJ_NS4_8TiledMMAINS4_8MMA_AtomIJNS4_4SM904GMMA31MMA_64x256x32_F32E4M3E4M3_SS_TNILNSN_7ScaleInE1ELSP_1EEEEEENS4_6LayoutINS5_IJNSA_ILi2EEESB_SB_EEENS5_IJSB_NSA_ILi0EEESV_EEEEENS5_IJNS4_10UnderscoreESY_SY_EEEEENS4_13SM90_TMA_LOADENS4_14ComposedLayoutINS4_7SwizzleILi1ELi4ELi3EEENS4_18smem_ptr_flag_bitsILi8EEENSS_INS5_IJNSA_ILi8EEESG_EEENS5_IJSG_SB_EEEEEEEvNS4_8identityES11_S1B_vS1C_EENS_8epilogue10collective6detail29Sm90TmaWarpSpecializedAdapterINS1F_15DefaultEpilogueISI_SJ_SJ_NS1E_6thread17LinearCombinationISI_Li1EffLNS1J_9ScaleType4KindE0ELNS_15FloatRoundStyleE2ESI_EENS1_15EpilogueDefaultEEEEEvvEEEEvNT_6ParamsE --------------------------
	.section	.nv.shared._ZN7cutlass13device_kernelINS_4gemm6kernel13GemmUniversalIN4cute5tupleIJiiiiEEENS1_10collective13CollectiveMmaINS1_37MainloopSm90TmaGmmaWarpSpecializedFP8ILi14ENS5_IJNS4_1CILi1EEESB_SB_EEENS1_35KernelTmaWarpSpecializedCooperativeEEENS5_IJNSA_ILi256EEESF_NSA_ILi32EEEEEENS_12float_e4m3_tENS5_IJlSB_lEEESI_SJ_NS4_8TiledMMAINS4_8MMA_AtomIJNS4_4SM904GMMA31MMA_64x256x32_F32E4M3E4M3_SS_TNILNSN_7ScaleInE1ELSP_1EEEEEENS4_6LayoutINS5_IJNSA_ILi2EEESB_SB_EEENS5_IJSB_NSA_ILi0EEESV_EEEEENS5_IJNS4_10UnderscoreESY_SY_EEEEENS4_13SM90_TMA_LOADENS4_14ComposedLayoutINS4_7SwizzleILi1ELi4ELi3EEENS4_18smem_ptr_flag_bitsILi8EEENSS_INS5_IJNSA_ILi8EEESG_EEENS5_IJSG_SB_EEEEEEEvNS4_8identityES11_S1B_vS1C_EENS_8epilogue10collective6detail29Sm90TmaWarpSpecializedAdapterINS1F_15DefaultEpilogueISI_SJ_SJ_NS1E_6thread17LinearCombinationISI_Li1EffLNS1J_9ScaleType4KindE0ELNS_15FloatRoundStyleE2ESI_EENS1_15EpilogueDefaultEEEEEvvEEEEvNT_6ParamsE,"aw",@nobits
	.sectionflags	@""
	.align	16
	.zero		1024


//--------------------- .nv.shared.reserved.0     --------------------------
	.section	.nv.shared.reserved.0,"aw",@nobits
	.weak		__nv_reservedSMEM_offset_0_alias
	.size		__nv_reservedSMEM_offset_0_alias, 0, 0
	.other		__nv_reservedSMEM_offset_0_alias,@"STO_CUDA_RESERVED_SHARED STV_DEFAULT"
__nv_reservedSMEM_offset_0_alias:
	.zero		0


//--------------------- .nv.global                --------------------------
	.section	.nv.global,"aw",@nobits
.nv.global:
	.type		_ZN40_INTERNAL_268a8b55_4_k_cu_aadf8239_198054cute1_E,@object
	.size		_ZN40_INTERNAL_268a8b55_4_k_cu_aadf8239_198054cute1_E,(_ZN40_INTERNAL_268a8b55_4_k_cu_aadf8239_198054cuda3std3__45__cpo6cbeginE - _ZN40_INTERNAL_268a8b55_4_k_cu_aadf8239_198054cute1_E)
_ZN40_INTERNAL_268a8b55_4_k_cu_aadf8239_198054cute1_E:
	.zero		1
	.type		_ZN40_INTERNAL_268a8b55_4_k_cu_aadf8239_198054cuda3std3__45__cpo6cbeginE,@object
	.size		_ZN40_INTERNAL_268a8b55_4_k_cu_aadf8239_198054cuda3std3__45__cpo6cbeginE,(_ZN40_INTERNAL_268a8b55_4_k_cu_aadf8239_198054cuda3std3__48in_placeE - _ZN40_INTERNAL_268a8b55_4_k_cu_aadf8239_198054cuda3std3__45__cpo6cbeginE)
_ZN40_INTERNAL_268a8b55_4_k_cu_aadf8239_198054cuda3std3__45__cpo6cbeginE:
	.zero		1
	.type		_ZN40_INTERNAL_268a8b55_4_k_cu_aadf8239_198054cuda3std3__48in_placeE,@object
	.size		_ZN40_INTERNAL_268a8b55_4_k_cu_aadf8239_198054cuda3std3__48in_placeE,(_ZN40_INTERNAL_268a8b55_4_k_cu_aadf8239_198054cuda3std6ranges3__45__cpo9iter_moveE - _ZN40_INTERNAL_268a8b55_4_k_cu_aadf8239_198054cuda3std3__48in_placeE)
_ZN40_INTERNAL_268a8b55_4_k_cu_aadf8239_198054cuda3std3__48in_placeE:
	.zero		1
	.type		_ZN40_INTERNAL_268a8b55_4_k_cu_aadf8239_198054cuda3std6ranges3__45__cpo9iter_moveE,@object
	.size		_ZN40_INTERNAL_268a8b55_4_k_cu_aadf8239_198054cuda3std6ranges3__45__cpo9iter_moveE,(_ZN40_INTERNAL_268a8b55_4_k_cu_aadf8239_198054cuda3std3__45__cpo5beginE - _ZN40_INTERNAL_268a8b55_4_k_cu_aadf8239_198054cuda3std6ranges3__45__cpo9iter_moveE)
_ZN40_INTERNAL_268a8b55_4_k_cu_aadf8239_198054cuda3std6ranges3__45__cpo9iter_moveE:
	.zero		1
	.type		_ZN40_INTERNAL_268a8b55_4_k_cu_aadf8239_198054cuda3std3__45__cpo5beginE,@object
	.size		_ZN40_INTERNAL_268a8b55_4_k_cu_aadf8239_198054cuda3std3__45__cpo5beginE,(_ZN40_INTERNAL_268a8b55_4_k_cu_aadf8239_198054cuda3std3__442_GLOBAL__N__268a8b55_4_k_cu_aadf8239_198056ignoreE - _ZN40_INTERNAL_268a8b55_4_k_cu_aadf8239_198054cuda3std3__45__cpo5beginE)
_ZN40_INTERNAL_268a8b55_4_k_cu_aadf8239_198054cuda3std3__45__cpo5beginE:
	.zero		1
	.type		_ZN40_INTERNAL_268a8b55_4_k_cu_aadf8239_198054cuda3std3__442_GLOBAL__N__268a8b55_4_k_cu_aadf8239_198056ignoreE,@object
	.size		_ZN40_INTERNAL_268a8b55_4_k_cu_aadf8239_198054cuda3std3__442_GLOBAL__N__268a8b55_4_k_cu_aadf8239_198056ignoreE,(_ZN40_INTERNAL_268a8b55_4_k_cu_aadf8239_198054cute7productE - _ZN40_INTERNAL_268a8b55_4_k_cu_aadf8239_198054cuda3std3__442_GLOBAL__N__268a8b55_4_k_cu_aadf8239_198056ignoreE)
_ZN40_INTERNAL_268a8b55_4_k_cu_aadf8239_198054cuda3std3__442_GLOBAL__N__268a8b55_4_k_cu_aadf8239_198056ignoreE:
	.zero		1
	.type		_ZN40_INTERNAL_268a8b55_4_k_cu_aadf8239_198054cute7productE,@object
	.size		_ZN40_INTERNAL_268a8b55_4_k_cu_aadf8239_198054cute7productE,(_ZN40_INTERNAL_268a8b55_4_k_cu_aadf8239_198054cuda3std3__45__cpo3endE - _ZN40_INTERNAL_268a8b55_4_k_cu_aadf8239_198054cute7productE)
_ZN40_INTERNAL_268a8b55_4_k_cu_aadf8239_198054cute7productE:
	.zero		1
	.type		_ZN40_INTERNAL_268a8b55_4_k_cu_aadf8239_198054cuda3std3__45__cpo3endE,@object
	.size		_ZN40_INTERNAL_268a8b55_4_k_cu_aadf8239_198054cuda3std3__45__cpo3endE,(_ZN40_INTERNAL_268a8b55_4_k_cu_aadf8239_198054cuda3std3__419piecewise_constructE - _ZN40_INTERNAL_268a8b55_4_k_cu_aadf8239_198054cuda3std3__45__cpo3endE)
_ZN40_INTERNAL_268a8b55_4_k_cu_aadf8239_198054cuda3std3__45__cpo3endE:
	.zero		1
	.type		_ZN40_INTERNAL_268a8b55_4_k_cu_aadf8239_198054cuda3std3__419piecewise_constructE,@object
	.size		_ZN40_INTERNAL_268a8b55_4_k_cu_aadf8239_198054cuda3std3__419piecewise_constructE,(_ZN40_INTERNAL_268a8b55_4_k_cu_aadf8239_198054cuda3std3__45__cpo4cendE - _ZN40_INTERNAL_268a8b55_4_k_cu_aadf8239_198054cuda3std3__419piecewise_constructE)
_ZN40_INTERNAL_268a8b55_4_k_cu_aadf8239_198054cuda3std3__419piecewise_constructE:
	.zero		1
	.type		_ZN40_INTERNAL_268a8b55_4_k_cu_aadf8239_198054cuda3std3__45__cpo4cendE,@object
	.size		_ZN40_INTERNAL_268a8b55_4_k_cu_aadf8239_198054cuda3std3__45__cpo4cendE,(_ZN40_INTERNAL_268a8b55_4_k_cu_aadf8239_198054cuda3std6ranges3__45__cpo4swapE - _ZN40_INTERNAL_268a8b55_4_k_cu_aadf8239_198054cuda3std3__45__cpo4cendE)
_ZN40_INTERNAL_268a8b55_4_k_cu_aadf8239_198054cuda3std3__45__cpo4cendE:
	.zero		1
	.type		_ZN40_INTERNAL_268a8b55_4_k_cu_aadf8239_198054cuda3std6ranges3__45__cpo4swapE,@object
	.size		_ZN40_INTERNAL_268a8b55_4_k_cu_aadf8239_198054cuda3std6ranges3__45__cpo4swapE,(.L_7 - _ZN40_INTERNAL_268a8b55_4_k_cu_aadf8239_198054cuda3std6ranges3__45__cpo4swapE)
_ZN40_INTERNAL_268a8b55_4_k_cu_aadf8239_198054cuda3std6ranges3__45__cpo4swapE:
	.zero		1
.L_7:


//--------------------- .nv.constant0._ZN7cutlass13device_kernelINS_4gemm6kernel13GemmUniversalIN4cute5tupleIJiiiiEEENS1_10collective13CollectiveMmaINS1_37MainloopSm90TmaGmmaWarpSpecializedFP8ILi14ENS5_IJNS4_1CILi1EEESB_SB_EEENS1_35KernelTmaWarpSpecializedCooperativeEEENS5_IJNSA_ILi256EEESF_NSA_ILi32EEEEEENS_12float_e4m3_tENS5_IJlSB_lEEESI_SJ_NS4_8TiledMMAINS4_8MMA_AtomIJNS4_4SM904GMMA31MMA_64x256x32_F32E4M3E4M3_SS_TNILNSN_7ScaleInE1ELSP_1EEEEEENS4_6LayoutINS5_IJNSA_ILi2EEESB_SB_EEENS5_IJSB_NSA_ILi0EEESV_EEEEENS5_IJNS4_10UnderscoreESY_SY_EEEEENS4_13SM90_TMA_LOADENS4_14ComposedLayoutINS4_7SwizzleILi1ELi4ELi3EEENS4_18smem_ptr_flag_bitsILi8EEENSS_INS5_IJNSA_ILi8EEESG_EEENS5_IJSG_SB_EEEEEEEvNS4_8identityES11_S1B_vS1C_EENS_8epilogue10collective6detail29Sm90TmaWarpSpecializedAdapterINS1F_15DefaultEpilogueISI_SJ_SJ_NS1E_6thread17LinearCombinationISI_Li1EffLNS1J_9ScaleType4KindE0ELNS_15FloatRoundStyleE2ESI_EENS1_15EpilogueDefaultEEEEEvvEEEEvNT_6ParamsE --------------------------
	.section	.nv.constant0._ZN7cutlass13device_kernelINS_4gemm6kernel13GemmUniversalIN4cute5tupleIJiiiiEEENS1_10collective13CollectiveMmaINS1_37MainloopSm90TmaGmmaWarpSpecializedFP8ILi14ENS5_IJNS4_1CILi1EEESB_SB_EEENS1_35KernelTmaWarpSpecializedCooperativeEEENS5_IJNSA_ILi256EEESF_NSA_ILi32EEEEEENS_12float_e4m3_tENS5_IJlSB_lEEESI_SJ_NS4_8TiledMMAINS4_8MMA_AtomIJNS4_4SM904GMMA31MMA_64x256x32_F32E4M3E4M3_SS_TNILNSN_7ScaleInE1ELSP_1EEEEEENS4_6LayoutINS5_IJNSA_ILi2EEESB_SB_EEENS5_IJSB_NSA_ILi0EEESV_EEEEENS5_IJNS4_10UnderscoreESY_SY_EEEEENS4_13SM90_TMA_LOADENS4_14ComposedLayoutINS4_7SwizzleILi1ELi4ELi3EEENS4_18smem_ptr_flag_bitsILi8EEENSS_INS5_IJNSA_ILi8EEESG_EEENS5_IJSG_SB_EEEEEEEvNS4_8identityES11_S1B_vS1C_EENS_8epilogue10collective6detail29Sm90TmaWarpSpecializedAdapterINS1F_15DefaultEpilogueISI_SJ_SJ_NS1E_6thread17LinearCombinationISI_Li1EffLNS1J_9ScaleType4KindE0ELNS_15FloatRoundStyleE2ESI_EENS1_15EpilogueDefaultEEEEEvvEEEEvNT_6ParamsE,"a",@progbits
	.sectionflags	@""
	.align	4
.nv.constant0._ZN7cutlass13device_kernelINS_4gemm6kernel13GemmUniversalIN4cute5tupleIJiiiiEEENS1_10collective13CollectiveMmaINS1_37MainloopSm90TmaGmmaWarpSpecializedFP8ILi14ENS5_IJNS4_1CILi1EEESB_SB_EEENS1_35KernelTmaWarpSpecializedCooperativeEEENS5_IJNSA_ILi256EEESF_NSA_ILi32EEEEEENS_12float_e4m3_tENS5_IJlSB_lEEESI_SJ_NS4_8TiledMMAINS4_8MMA_AtomIJNS4_4SM904GMMA31MMA_64x256x32_F32E4M3E4M3_SS_TNILNSN_7ScaleInE1ELSP_1EEEEEENS4_6LayoutINS5_IJNSA_ILi2EEESB_SB_EEENS5_IJSB_NSA_ILi0EEESV_EEEEENS5_IJNS4_10UnderscoreESY_SY_EEEEENS4_13SM90_TMA_LOADENS4_14ComposedLayoutINS4_7SwizzleILi1ELi4ELi3EEENS4_18smem_ptr_flag_bitsILi8EEENSS_INS5_IJNSA_ILi8EEESG_EEENS5_IJSG_SB_EEEEEEEvNS4_8identityES11_S1B_vS1C_EENS_8epilogue10collective6detail29Sm90TmaWarpSpecializedAdapterINS1F_15DefaultEpilogueISI_SJ_SJ_NS1E_6thread17LinearCombinationISI_Li1EffLNS1J_9ScaleType4KindE0ELNS_15FloatRoundStyleE2ESI_EENS1_15EpilogueDefaultEEEEEvvEEEEvNT_6ParamsE:
	.zero		1664


//--------------------- SYMBOLS --------------------------

	.type		.nv.reservedSmem.offset0,@object
	.size		.nv.reservedSmem.offset0,0x4
